	.target	sm_90a

	.elftype	@"ET_EXEC"


//--------------------- .note.nv.tkinfo           --------------------------
	.section	.note.nv.tkinfo,"",@"SHT_NOTE"
	.sectionflags	@"SHF_NOTE_NV_TKINFO"
	.tkinfo
        /*0018*/ 	.word	0x00000002
        /*0030*/ 	.string	""
        /*0030*/ 	.string	"ptxas"
        /*0030*/ 	.string	"Cuda compilation tools, release 13.0, V13.0.88"
        /*0030*/ 	.string	"Build cuda_13.0.r13.0/compiler.36424714_0"
        /*0030*/ 	.string	"-v  -suppress-debug-info  -lineinfo  -arch sm_90a "



//--------------------- .note.nv.cuinfo           --------------------------
	.section	.note.nv.cuinfo,"",@"SHT_NOTE"
	.sectionflags	@"SHF_NOTE_NV_CUINFO"
        /*0018*/ 	.short	0x0002
        /*001a*/ 	.short	0x005a
        /*001c*/ 	.short	0x0082
	.zero		2


//--------------------- .nv.info                  --------------------------
	.section	.nv.info,"",@"SHT_CUDA_INFO"
	.align	4


	//----- nvinfo : EIATTR_REGCOUNT
	.align		4
        /*0000*/ 	.byte	0x04, 0x2f
        /*0002*/ 	.short	(.L_1 - .L_0)
	.align		4
.L_0:
        /*0004*/ 	.word	index@(matmul_kernel)
        /*0008*/ 	.word	0x000000fe


	//----- nvinfo : EIATTR_FRAME_SIZE
	.align		4
.L_1:
        /*000c*/ 	.byte	0x04, 0x11
        /*000e*/ 	.short	(.L_3 - .L_2)
	.align		4
.L_2:
        /*0010*/ 	.word	index@(matmul_kernel)
        /*0014*/ 	.word	0x00000000


	//----- nvinfo : EIATTR_MIN_STACK_SIZE
	.align		4
.L_3:
        /*0018*/ 	.byte	0x04, 0x12
        /*001a*/ 	.short	(.L_5 - .L_4)
	.align		4
.L_4:
        /*001c*/ 	.word	index@(matmul_kernel)
        /*0020*/ 	.word	0x00000000
.L_5:


//--------------------- .nv.compat                --------------------------
	.section	.nv.compat,"",@"SHT_CUDA_COMPAT_INFO"
	.align	4
        /*0000*/ 	.byte	0x02, 0x09, 0x01, 0x00, 0x02, 0x02, 0x04, 0x00, 0x02, 0x05, 0x05, 0x00, 0x03, 0x07, 0x01, 0x01
        /*0010*/ 	.byte	0x02, 0x03, 0x00, 0x00, 0x02, 0x06, 0x01, 0x00, 0x04, 0x0b, 0x08, 0x00, 0x00, 0x00, 0x00, 0x00
        /*0020*/ 	.byte	0x00, 0x00, 0x00, 0x00


//--------------------- .nv.info.matmul_kernel    --------------------------
	.section	.nv.info.matmul_kernel,"",@"SHT_CUDA_INFO"
	.sectionflags	@""
	.align	4


	//----- nvinfo : EIATTR_CUDA_API_VERSION
	.align		4
        /*0000*/ 	.byte	0x04, 0x37
        /*0002*/ 	.short	(.L_7 - .L_6)
.L_6:
        /*0004*/ 	.word	0x00000082


	//----- nvinfo : EIATTR_KPARAM_INFO
	.align		4
.L_7:
        /*0008*/ 	.byte	0x04, 0x17
        /*000a*/ 	.short	(.L_9 - .L_8)
.L_8:
        /*000c*/ 	.word	0x00000000
        /*0010*/ 	.short	0x000d
        /*0012*/ 	.short	0x0048
        /*0014*/ 	.byte	0x00, 0xf4, 0x21, 0x00


	//----- nvinfo : EIATTR_KPARAM_INFO
	.align		4
.L_9:
        /*0018*/ 	.byte	0x04, 0x17
        /*001a*/ 	.short	(.L_11 - .L_10)
.L_10:
        /*001c*/ 	.word	0x00000000
        /*0020*/ 	.short	0x000c
        /*0022*/ 	.short	0x0040
        /*0024*/ 	.byte	0x00, 0xf4, 0x21, 0x00


	//----- nvinfo : EIATTR_KPARAM_INFO
	.align		4
.L_11:
        /*0028*/ 	.byte	0x04, 0x17
        /*002a*/ 	.short	(.L_13 - .L_12)
.L_12:
        /*002c*/ 	.word	0x00000000
        /*0030*/ 	.short	0x000b
        /*0032*/ 	.short	0x0038
        /*0034*/ 	.byte	0x00, 0xf0, 0x11, 0x00


	//----- nvinfo : EIATTR_KPARAM_INFO
	.align		4
.L_13:
        /*0038*/ 	.byte	0x04, 0x17
        /*003a*/ 	.short	(.L_15 - .L_14)
.L_14:
        /*003c*/ 	.word	0x00000000
        /*0040*/ 	.short	0x000a
        /*0042*/ 	.short	0x0034
        /*0044*/ 	.byte	0x00, 0xf0, 0x11, 0x00


	//----- nvinfo : EIATTR_KPARAM_INFO
	.align		4
.L_15:
        /*0048*/ 	.byte	0x04, 0x17
        /*004a*/ 	.short	(.L_17 - .L_16)
.L_16:
        /*004c*/ 	.word	0x00000000
        /*0050*/ 	.short	0x0009
        /*0052*/ 	.short	0x0030
        /*0054*/ 	.byte	0x00, 0xf0, 0x11, 0x00


	//----- nvinfo : EIATTR_KPARAM_INFO
	.align		4
.L_17:
        /*0058*/ 	.byte	0x04, 0x17
        /*005a*/ 	.short	(.L_19 - .L_18)
.L_18:
        /*005c*/ 	.word	0x00000000
        /*0060*/ 	.short	0x0008
        /*0062*/ 	.short	0x002c
        /*0064*/ 	.byte	0x00, 0xf0, 0x11, 0x00


	//----- nvinfo : EIATTR_KPARAM_INFO
	.align		4
.L_19:
        /*0068*/ 	.byte	0x04, 0x17
        /*006a*/ 	.short	(.L_21 - .L_20)
.L_20:
        /*006c*/ 	.word	0x00000000
        /*0070*/ 	.short	0x0007
        /*0072*/ 	.short	0x0028
        /*0074*/ 	.byte	0x00, 0xf0, 0x11, 0x00


	//----- nvinfo : EIATTR_KPARAM_INFO
	.align		4
.L_21:
        /*0078*/ 	.byte	0x04, 0x17
        /*007a*/ 	.short	(.L_23 - .L_22)
.L_22:
        /*007c*/ 	.word	0x00000000
        /*0080*/ 	.short	0x0006
        /*0082*/ 	.short	0x0024
        /*0084*/ 	.byte	0x00, 0xf0, 0x11, 0x00


	//----- nvinfo : EIATTR_KPARAM_INFO
	.align		4
.L_23:
        /*0088*/ 	.byte	0x04, 0x17
        /*008a*/ 	.short	(.L_25 - .L_24)
.L_24:
        /*008c*/ 	.word	0x00000000
        /*0090*/ 	.short	0x0005
        /*0092*/ 	.short	0x0020
        /*0094*/ 	.byte	0x00, 0xf0, 0x11, 0x00


	//----- nvinfo : EIATTR_KPARAM_INFO
	.align		4
.L_25:
        /*0098*/ 	.byte	0x04, 0x17
        /*009a*/ 	.short	(.L_27 - .L_26)
.L_26:
        /*009c*/ 	.word	0x00000000
        /*00a0*/ 	.short	0x0004
        /*00a2*/ 	.short	0x001c
        /*00a4*/ 	.byte	0x00, 0xf0, 0x11, 0x00


	//----- nvinfo : EIATTR_KPARAM_INFO
	.align		4
.L_27:
        /*00a8*/ 	.byte	0x04, 0x17
        /*00aa*/ 	.short	(.L_29 - .L_28)
.L_28:
        /*00ac*/ 	.word	0x00000000
        /*00b0*/ 	.short	0x0003
        /*00b2*/ 	.short	0x0018
        /*00b4*/ 	.byte	0x00, 0xf0, 0x11, 0x00


	//----- nvinfo : EIATTR_KPARAM_INFO
	.align		4
.L_29:
        /*00b8*/ 	.byte	0x04, 0x17
        /*00ba*/ 	.short	(.L_31 - .L_30)
.L_30:
        /*00bc*/ 	.word	0x00000000
        /*00c0*/ 	.short	0x0002
        /*00c2*/ 	.short	0x0010
        /*00c4*/ 	.byte	0x00, 0xf4, 0x21, 0x00


	//----- nvinfo : EIATTR_KPARAM_INFO
	.align		4
.L_31:
        /*00c8*/ 	.byte	0x04, 0x17
        /*00ca*/ 	.short	(.L_33 - .L_32)
.L_32:
        /*00cc*/ 	.word	0x00000000
        /*00d0*/ 	.short	0x0001
        /*00d2*/ 	.short	0x0008
        /*00d4*/ 	.byte	0x00, 0xf4, 0x21, 0x00


	//----- nvinfo : EIATTR_KPARAM_INFO
	.align		4
.L_33:
        /*00d8*/ 	.byte	0x04, 0x17
        /*00da*/ 	.short	(.L_35 - .L_34)
.L_34:
        /*00dc*/ 	.word	0x00000000
        /*00e0*/ 	.short	0x0000
        /*00e2*/ 	.short	0x0000
        /*00e4*/ 	.byte	0x00, 0xf4, 0x21, 0x00


	//----- nvinfo : EIATTR_SPARSE_MMA_MASK
	.align		4
.L_35:
        /*00e8*/ 	.byte	0x03, 0x50
        /*00ea*/ 	.short	0x0000


	//----- nvinfo : EIATTR_MAXREG_COUNT
	.align		4
        /*00ec*/ 	.byte	0x03, 0x1b
        /*00ee*/ 	.short	0x00ff


	//----- nvinfo : EIATTR_NUM_BARRIERS
	.align		4
        /*00f0*/ 	.byte	0x02, 0x4c
        /*00f2*/ 	.byte	0x01
	.zero		1


	//----- nvinfo : EIATTR_MERCURY_ISA_VERSION
	.align		4
        /*00f4*/ 	.byte	0x03, 0x5f
        /*00f6*/ 	.short	0x0101


	//----- nvinfo : EIATTR_EXIT_INSTR_OFFSETS
	.align		4
        /*00f8*/ 	.byte	0x04, 0x1c
        /*00fa*/ 	.short	(.L_37 - .L_36)


	//   ....[0]....
.L_36:
        /*00fc*/ 	.word	0x00007190


	//   ....[1]....
        /*0100*/ 	.word	0x000071b0


	//----- nvinfo : EIATTR_REQNTID
	.align		4
.L_37:
        /*0104*/ 	.byte	0x04, 0x10
        /*0106*/ 	.short	(.L_39 - .L_38)
.L_38:
        /*0108*/ 	.word	0x00000080
        /*010c*/ 	.word	0x00000001
        /*0110*/ 	.word	0x00000001


	//----- nvinfo : EIATTR_CBANK_PARAM_SIZE
	.align		4
.L_39:
        /*0114*/ 	.byte	0x03, 0x19
        /*0116*/ 	.short	0x0050


	//----- nvinfo : EIATTR_PARAM_CBANK
	.align		4
        /*0118*/ 	.byte	0x04, 0x0a
        /*011a*/ 	.short	(.L_41 - .L_40)
	.align		4
.L_40:
        /*011c*/ 	.word	index@(.nv.constant0.matmul_kernel)
        /*0120*/ 	.short	0x0210
        /*0122*/ 	.short	0x0050


	//----- nvinfo : EIATTR_SW_WAR
	.align		4
.L_41:
        /*0124*/ 	.byte	0x04, 0x36
        /*0126*/ 	.short	(.L_43 - .L_42)
.L_42:
        /*0128*/ 	.word	0x00000008
.L_43:


//--------------------- .nv.callgraph             --------------------------
	.section	.nv.callgraph,"",@"SHT_CUDA_CALLGRAPH"
	.align	4
	.sectionentsize	8
	.align		4
        /*0000*/ 	.word	0x00000000
	.align		4
        /*0004*/ 	.word	0xffffffff
	.align		4
        /*0008*/ 	.word	0x00000000
	.align		4
        /*000c*/ 	.word	0xfffffffe
	.align		4
        /*0010*/ 	.word	0x00000000
	.align		4
        /*0014*/ 	.word	0xfffffffd
	.align		4
        /*0018*/ 	.word	0x00000000
	.align		4
        /*001c*/ 	.word	0xfffffffc


//--------------------- .text.matmul_kernel       --------------------------
	.section	.text.matmul_kernel,"ax",@progbits
	.align	128
        .global         matmul_kernel
        .type           matmul_kernel,@function
        .size           matmul_kernel,(.L_x_3 - matmul_kernel)
        .other          matmul_kernel,@"STO_CUDA_ENTRY STV_DEFAULT"
matmul_kernel:
.text.matmul_kernel:
[----:B------:R-:W-:Y:S08]  /*0000*/  LDC R1, c[0x0][0x28] ;  /* 0x00000a00ff017b82 */ /* 0x000ff00000000800 */
[----:B------:R-:W1:Y:S01]  /*0010*/  LDC.64 R104, c[0x0][0x228] ;  /* 0x00008a00ff687b82 */ /* 0x000e620000000a00 */
[----:B------:R-:W2:Y:S01]  /*0020*/  S2R R7, SR_CTAID.X ;  /* 0x0000000000077919 */ /* 0x000ea20000002500 */
[----:B------:R-:W-:Y:S01]  /*0030*/  ULDC.64 UR6, c[0x0][0x230] ;  /* 0x00008c0000067ab9 */ /* 0x000fe20000000a00 */
[----:B------:R-:W-:Y:S01]  /*0040*/  ULDC.64 UR8, c[0x0][0x210] ;  /* 0x0000840000087ab9 */ /* 0x000fe20000000a00 */
[----:B------:R-:W-:Y:S01]  /*0050*/  UIADD3 UR5, UR6, 0x3f, URZ ;  /* 0x0000003f06057890 */ /* 0x000fe2000fffe03f */
[----:B------:R-:W3:Y:S01]  /*0060*/  S2R R182, SR_TID.X ;  /* 0x0000000000b67919 */ /* 0x000ee20000002100 */
[----:B------:R-:W-:Y:S01]  /*0070*/  UMOV UR12, 0x400 ;  /* 0x00000400000c7882 */ /* 0x000fe20000000000 */
[----:B------:R-:W-:Y:S01]  /*0080*/  ULDC.64 UR16, c[0x0][0x208] ;  /* 0x0000820000107ab9 */ /* 0x000fe20000000a00 */
[----:B------:R-:W-:Y:S01]  /*0090*/  UISETP.GT.AND UP0, UPT, UR5, 0x3f, UPT ;  /* 0x0000003f0500788c */ /* 0x000fe2000bf04270 */
[----:B------:R-:W4:Y:S01]  /*00a0*/  LDC.64 R106, c[0x0][0x238] ;  /* 0x00008e00ff6a7b82 */ /* 0x000f220000000a00 */
[----:B------:R-:W-:Y:S01]  /*00b0*/  ULDC.64 UR10, c[0x0][0x218] ;  /* 0x00008600000a7ab9 */ /* 0x000fe20000000a00 */
[----:B------:R-:W5:Y:S01]  /*00c0*/  S2R R189, SR_TID.X ;  /* 0x0000000000bd7919 */ /* 0x000f620000002100 */
[----:B------:R-:W-:-:S02]  /*00d0*/  USEL UR4, URZ, 0x4, !UP0 ;  /* 0x000000043f047887 */ /* 0x000fc4000c000000 */
[----:B------:R-:W-:Y:S01]  /*00e0*/  UISETP.GE.AND UP0, UPT, UR5, 0x40, UPT ;  /* 0x000000400500788c */ /* 0x000fe2000bf06270 */
[----:B-1----:R-:W-:-:S05]  /*00f0*/  VIADD R0, R105, 0x3f ;  /* 0x0000003f69007836 */ /* 0x002fca0000000000 */
[----:B------:R-:W-:-:S04]  /*0100*/  SHF.R.S32.HI R3, RZ, 0x1f, R0 ;  /* 0x0000001fff037819 */ /* 0x000fc80000011400 */
[----:B------:R-:W-:Y:S02]  /*0110*/  LEA.HI R3, R3, R0, RZ, 0x6 ;  /* 0x0000000003037211 */ /* 0x000fe400078f30ff */
[----:B--2---:R-:W-:Y:S02]  /*0120*/  IABS R8, R7 ;  /* 0x0000000700087213 */ /* 0x004fe40000000000 */
[----:B------:R-:W-:Y:S02]  /*0130*/  SHF.R.S32.HI R3, RZ, 0x6, R3 ;  /* 0x00000006ff037819 */ /* 0x000fe40000011403 */
[----:B---3--:R-:W-:Y:S02]  /*0140*/  LOP3.LUT R185, R182, 0x3f, RZ, 0xc0, !PT ;  /* 0x0000003fb6b97812 */ /* 0x008fe400078ec0ff */
[----:B------:R-:W-:Y:S01]  /*0150*/  SHF.R.U32.HI R183, RZ, 0x6, R182 ;  /* 0x00000006ffb77819 */ /* 0x000fe200000116b6 */
[----:B------:R-:W-:Y:S02]  /*0160*/  IMAD.SHL.U32 R4, R3, 0x8, RZ ;  /* 0x0000000803047824 */ /* 0x000fe400078e00ff */
[----:B----4-:R-:W-:Y:S01]  /*0170*/  IMAD R128, R185, R107, RZ ;  /* 0x0000006bb9807224 */ /* 0x010fe200078e02ff */
[----:B------:R-:W-:Y:S01]  /*0180*/  SGXT.U32 R183, R183, 0x1 ;  /* 0x00000001b7b7781a */ /* 0x000fe20000000000 */
[C---:B-----5:R-:W-:Y:S01]  /*0190*/  IMAD.SHL.U32 R190, R189.reuse, 0x8, RZ ;  /* 0x00000008bdbe7824 */ /* 0x060fe200078e00ff */
[-C--:B------:R-:W-:Y:S01]  /*01a0*/  IABS R5, R4.reuse ;  /* 0x0000000400057213 */ /* 0x080fe20000000000 */
[C---:B------:R-:W-:Y:S01]  /*01b0*/  IMAD.SHL.U32 R191, R189.reuse, 0x80, RZ ;  /* 0x00000080bdbf7824 */ /* 0x040fe200078e00ff */
[----:B------:R-:W-:Y:S01]  /*01c0*/  IABS R10, R4 ;  /* 0x00000004000a7213 */ /* 0x000fe20000000000 */
[----:B------:R-:W-:Y:S01]  /*01d0*/  IMAD.SHL.U32 R189, R189, 0x10, RZ ;  /* 0x00000010bdbd7824 */ /* 0x000fe200078e00ff */
[----:B------:R-:W1:Y:S01]  /*01e0*/  I2F.RP R0, R5 ;  /* 0x0000000500007306 */ /* 0x000e620000209400 */
[----:B------:R-:W-:-:S02]  /*01f0*/  LOP3.LUT R71, R183, 0x2, RZ, 0xfc, !PT ;  /* 0x00000002b7477812 */ /* 0x000fc400078efcff */
[C---:B------:R-:W-:Y:S02]  /*0200*/  LOP3.LUT R69, R183.reuse, 0x20, RZ, 0xfc, !PT ;  /* 0x00000020b7457812 */ /* 0x040fe400078efcff */
[C---:B------:R-:W-:Y:S02]  /*0210*/  LOP3.LUT R67, R183.reuse, 0x4, RZ, 0xfc, !PT ;  /* 0x00000004b7437812 */ /* 0x040fe400078efcff */
[C---:B------:R-:W-:Y:S02]  /*0220*/  LOP3.LUT R65, R183.reuse, 0x24, RZ, 0xfc, !PT ;  /* 0x00000024b7417812 */ /* 0x040fe400078efcff */
[C---:B------:R-:W-:Y:S02]  /*0230*/  LOP3.LUT R63, R183.reuse, 0x8, RZ, 0xfc, !PT ;  /* 0x00000008b73f7812 */ /* 0x040fe400078efcff */
[C---:B------:R-:W-:Y:S02]  /*0240*/  LOP3.LUT R61, R183.reuse, 0x28, RZ, 0xfc, !PT ;  /* 0x00000028b73d7812 */ /* 0x040fe400078efcff */
[C---:B------:R-:W-:Y:S01]  /*0250*/  LOP3.LUT R57, R183.reuse, 0xe, RZ, 0xfc, !PT ;  /* 0x0000000eb7397812 */ /* 0x040fe200078efcff */
[----:B-1----:R-:W1:Y:S01]  /*0260*/  MUFU.RCP R0, R0 ;  /* 0x0000000000007308 */ /* 0x002e620000001000 */
[----:B------:R-:W-:-:S02]  /*0270*/  LOP3.LUT R21, R183, 0x10, RZ, 0xfc, !PT ;  /* 0x00000010b7157812 */ /* 0x000fc400078efcff */
[C---:B------:R-:W-:Y:S02]  /*0280*/  LOP3.LUT R23, R183.reuse, 0x2c, RZ, 0xfc, !PT ;  /* 0x0000002cb7177812 */ /* 0x040fe400078efcff */
[C---:B------:R-:W-:Y:S02]  /*0290*/  LOP3.LUT R19, R183.reuse, 0x12, RZ, 0xfc, !PT ;  /* 0x00000012b7137812 */ /* 0x040fe400078efcff */
[----:B------:R-:W-:Y:S02]  /*02a0*/  LOP3.LUT R17, R183, 0x32, RZ, 0xfc, !PT ;  /* 0x00000032b7117812 */ /* 0x000fe400078efcff */
[----:B------:R-:W-:Y:S02]  /*02b0*/  LOP3.LUT R190, R190, 0x380, RZ, 0xc0, !PT ;  /* 0x00000380bebe7812 */ /* 0x000fe400078ec0ff */
[----:B------:R-:W-:Y:S01]  /*02c0*/  LOP3.LUT R191, R191, 0x400, RZ, 0xc0, !PT ;  /* 0x00000400bfbf7812 */ /* 0x000fe200078ec0ff */
[----:B-1----:R-:W-:Y:S02]  /*02d0*/  VIADD R2, R0, 0xffffffe ;  /* 0x0ffffffe00027836 */ /* 0x002fe40000000000 */
[----:B------:R-:W-:-:S02]  /*02e0*/  IMAD.MOV R0, RZ, RZ, -R10 ;  /* 0x000000ffff007224 */ /* 0x000fc400078e0a0a */
[----:B------:R1:W2:Y:S01]  /*02f0*/  F2I.FTZ.U32.TRUNC.NTZ R3, R2 ;  /* 0x0000000200037305 */ /* 0x0002a2000021f000 */
[----:B------:R-:W-:Y:S02]  /*0300*/  IMAD.SHL.U32 R10, R185, 0x80, RZ ;  /* 0x00000080b90a7824 */ /* 0x000fe400078e00ff */
[----:B-1----:R-:W-:Y:S02]  /*0310*/  IMAD.MOV.U32 R2, RZ, RZ, RZ ;  /* 0x000000ffff027224 */ /* 0x002fe400078e00ff */
[----:B--2---:R-:W-:-:S04]  /*0320*/  IMAD.MOV R6, RZ, RZ, -R3 ;  /* 0x000000ffff067224 */ /* 0x004fc800078e0a03 */
[----:B------:R-:W-:Y:S02]  /*0330*/  IMAD R9, R6, R5, RZ ;  /* 0x0000000506097224 */ /* 0x000fe400078e02ff */
[----:B------:R-:W-:Y:S02]  /*0340*/  IMAD.MOV.U32 R6, RZ, RZ, R8 ;  /* 0x000000ffff067224 */ /* 0x000fe400078e0008 */
[----:B------:R-:W-:-:S06]  /*0350*/  IMAD.HI.U32 R3, R3, R9, R2 ;  /* 0x0000000903037227 */ /* 0x000fcc00078e0002 */
[----:B------:R-:W-:-:S04]  /*0360*/  IMAD.HI.U32 R3, R3, R6, RZ ;  /* 0x0000000603037227 */ /* 0x000fc800078e00ff */
[----:B------:R-:W-:-:S05]  /*0370*/  IMAD R0, R3, R0, R6 ;  /* 0x0000000003007224 */ /* 0x000fca00078e0206 */
[----:B------:R-:W-:-:S13]  /*0380*/  ISETP.GT.U32.AND P1, PT, R5, R0, PT ;  /* 0x000000000500720c */ /* 0x000fda0003f24070 */
[----:B------:R-:W-:Y:S02]  /*0390*/  @!P1 IMAD.IADD R0, R0, 0x1, -R5 ;  /* 0x0000000100009824 */ /* 0x000fe400078e0a05 */
[----:B------:R-:W-:Y:S01]  /*03a0*/  @!P1 VIADD R3, R3, 0x1 ;  /* 0x0000000103039836 */ /* 0x000fe20000000000 */
[----:B------:R-:W-:Y:S02]  /*03b0*/  ISETP.NE.AND P1, PT, R4, RZ, PT ;  /* 0x000000ff0400720c */ /* 0x000fe40003f25270 */
[----:B------:R-:W-:Y:S02]  /*03c0*/  ISETP.GE.U32.AND P0, PT, R0, R5, PT ;  /* 0x000000050000720c */ /* 0x000fe40003f06070 */
[----:B------:R-:W-:-:S04]  /*03d0*/  LOP3.LUT R0, R7, R4, RZ, 0x3c, !PT ;  /* 0x0000000407007212 */ /* 0x000fc800078e3cff */
[----:B------:R-:W-:Y:S01]  /*03e0*/  ISETP.GE.AND P2, PT, R0, RZ, PT ;  /* 0x000000ff0000720c */ /* 0x000fe20003f46270 */
[----:B------:R-:W-:-:S06]  /*03f0*/  VIADD R0, R104, 0x3f ;  /* 0x0000003f68007836 */ /* 0x000fcc0000000000 */
[----:B------:R-:W-:-:S04]  /*0400*/  @P0 VIADD R3, R3, 0x1 ;  /* 0x0000000103030836 */ /* 0x000fc80000000000 */
[----:B------:R-:W-:Y:S01]  /*0410*/  IMAD.MOV.U32 R2, RZ, RZ, R3 ;  /* 0x000000ffff027224 */ /* 0x000fe200078e0003 */
[----:B------:R-:W-:-:S03]  /*0420*/  SHF.R.S32.HI R3, RZ, 0x1f, R0 ;  /* 0x0000001fff037819 */ /* 0x000fc60000011400 */
[----:B------:R-:W-:Y:S01]  /*0430*/  @!P2 IMAD.MOV R2, RZ, RZ, -R2 ;  /* 0x000000ffff02a224 */ /* 0x000fe200078e0a02 */
[----:B------:R-:W-:Y:S02]  /*0440*/  @!P1 LOP3.LUT R2, RZ, R4, RZ, 0x33, !PT ;  /* 0x00000004ff029212 */ /* 0x000fe400078e33ff */
[----:B------:R-:W-:-:S03]  /*0450*/  LEA.HI R3, R3, R0, RZ, 0x6 ;  /* 0x0000000003037211 */ /* 0x000fc600078f30ff */
[----:B------:R-:W-:Y:S02]  /*0460*/  IMAD.SHL.U32 R15, R2, 0x8, RZ ;  /* 0x00000008020f7824 */ /* 0x000fe400078e00ff */
[----:B------:R-:W-:-:S03]  /*0470*/  IMAD.MOV R2, RZ, RZ, -R2 ;  /* 0x000000ffff027224 */ /* 0x000fc600078e0a02 */
[----:B------:R-:W-:Y:S01]  /*0480*/  LEA.HI.SX32 R3, R3, -R15, 0x1a ;  /* 0x8000000f03037211 */ /* 0x000fe200078fd2ff */
[----:B------:R-:W-:Y:S01]  /*0490*/  IMAD R18, R4, R2, R7 ;  /* 0x0000000204127224 */ /* 0x000fe200078e0207 */
[----:B------:R-:W-:Y:S01]  /*04a0*/  IABS R2, R104 ;  /* 0x0000006800027213 */ /* 0x000fe20000000000 */
[----:B------:R-:W-:Y:S01]  /*04b0*/  IMAD.MOV.U32 R4, RZ, RZ, RZ ;  /* 0x000000ffff047224 */ /* 0x000fe200078e00ff */
[----:B------:R-:W-:Y:S02]  /*04c0*/  VIMNMX R11, R3, 0x8, PT ;  /* 0x00000008030b7848 */ /* 0x000fe40003fe0100 */
[----:B------:R-:W-:Y:S02]  /*04d0*/  IABS R3, R105 ;  /* 0x0000006900037213 */ /* 0x000fe40000000000 */
[----:B------:R-:W-:Y:S02]  /*04e0*/  IABS R9, R11 ;  /* 0x0000000b00097213 */ /* 0x000fe40000000000 */
[----:B------:R-:W1:Y:S08]  /*04f0*/  I2F.RP R6, R3 ;  /* 0x0000000300067306 */ /* 0x000e700000209400 */
[----:B------:R-:W2:Y:S08]  /*0500*/  I2F.RP R0, R9 ;  /* 0x0000000900007306 */ /* 0x000eb00000209400 */
[----:B-1----:R-:W1:Y:S08]  /*0510*/  MUFU.RCP R6, R6 ;  /* 0x0000000600067308 */ /* 0x002e700000001000 */
[----:B--2---:R-:W2:Y:S01]  /*0520*/  MUFU.RCP R0, R0 ;  /* 0x0000000000007308 */ /* 0x004ea20000001000 */
[----:B-1----:R-:W-:-:S02]  /*0530*/  VIADD R6, R6, 0xffffffe ;  /* 0x0ffffffe06067836 */ /* 0x002fc40000000000 */
[----:B--2---:R-:W-:Y:S01]  /*0540*/  VIADD R5, R0, 0xffffffe ;  /* 0x0ffffffe00057836 */ /* 0x004fe20000000000 */
[----:B------:R-:W-:-:S05]  /*0550*/  IABS R0, R18 ;  /* 0x0000001200007213 */ /* 0x000fca0000000000 */
[----:B------:R-:W1:Y:S02]  /*0560*/  F2I.FTZ.U32.TRUNC.NTZ R5, R5 ;  /* 0x0000000500057305 */ /* 0x000e64000021f000 */
[----:B-1----:R-:W-:-:S04]  /*0570*/  IMAD.MOV R8, RZ, RZ, -R5 ;  /* 0x000000ffff087224 */ /* 0x002fc800078e0a05 */
[----:B------:R-:W-:Y:S01]  /*0580*/  IMAD R7, R8, R9, RZ ;  /* 0x0000000908077224 */ /* 0x000fe200078e02ff */
[----:B------:R-:W-:-:S03]  /*0590*/  IABS R8, R11 ;  /* 0x0000000b00087213 */ /* 0x000fc60000000000 */
[----:B------:R-:W-:Y:S01]  /*05a0*/  IMAD.HI.U32 R4, R5, R7, R4 ;  /* 0x0000000705047227 */ /* 0x000fe200078e0004 */
[----:B------:R-:W-:-:S03]  /*05b0*/  SHF.R.S32.HI R7, RZ, 0x6, R182 ;  /* 0x00000006ff077819 */ /* 0x000fc600000114b6 */
[----:B------:R-:W-:Y:S02]  /*05c0*/  IMAD.MOV.U32 R5, RZ, RZ, R0 ;  /* 0x000000ffff057224 */ /* 0x000fe400078e0000 */
[----:B------:R-:W-:Y:S02]  /*05d0*/  IMAD.MOV R0, RZ, RZ, -R8 ;  /* 0x000000ffff007224 */ /* 0x000fe400078e0a08 */
[----:B------:R-:W-:Y:S01]  /*05e0*/  IMAD.HI.U32 R4, R4, R5, RZ ;  /* 0x0000000504047227 */ /* 0x000fe200078e00ff */
[----:B------:R-:W1:Y:S03]  /*05f0*/  I2F.RP R8, R2 ;  /* 0x0000000200087306 */ /* 0x000e660000209400 */
[----:B------:R-:W-:Y:S01]  /*0600*/  IMAD R0, R4, R0, R5 ;  /* 0x0000000004007224 */ /* 0x000fe200078e0205 */
[----:B------:R-:W-:-:S04]  /*0610*/  LOP3.LUT R5, R182, 0x40, RZ, 0xc0, !PT ;  /* 0x00000040b6057812 */ /* 0x000fc800078ec0ff */
[----:B------:R-:W-:Y:S02]  /*0620*/  ISETP.GT.U32.AND P1, PT, R9, R0, PT ;  /* 0x000000000900720c */ /* 0x000fe40003f24070 */
[----:B------:R-:W-:Y:S02]  /*0630*/  LEA.HI R10, R5, R10, RZ, 0x1c ;  /* 0x0000000a050a7211 */ /* 0x000fe400078fe0ff */
[----:B------:R-:W-:Y:S01]  /*0640*/  SGXT R5, R7, 0x1 ;  /* 0x000000010705781a */ /* 0x000fe20000000200 */
[C---:B------:R-:W-:Y:S01]  /*0650*/  IMAD.SHL.U32 R7, R182.reuse, 0x4, RZ ;  /* 0x00000004b6077824 */ /* 0x040fe200078e00ff */
[----:B-1----:R-:W1:Y:S02]  /*0660*/  MUFU.RCP R8, R8 ;  /* 0x0000000800087308 */ /* 0x002e640000001000 */
[----:B------:R-:W-:Y:S01]  /*0670*/  LOP3.LUT R12, R5, 0x90, RZ, 0xc0, !PT ;  /* 0x00000090050c7812 */ /* 0x000fe200078ec0ff */
[C---:B------:R-:W-:Y:S02]  /*0680*/  IMAD.SHL.U32 R5, R182.reuse, 0x10, RZ ;  /* 0x00000010b6057824 */ /* 0x040fe400078e00ff */
[----:B------:R-:W-:-:S02]  /*0690*/  IMAD.SHL.U32 R182, R182, 0x100, RZ ;  /* 0x00000100b6b67824 */ /* 0x000fc400078e00ff */
[----:B------:R-:W-:Y:S01]  /*06a0*/  @!P1 IMAD.IADD R0, R0, 0x1, -R9 ;  /* 0x0000000100009824 */ /* 0x000fe200078e0a09 */
[----:B------:R-:W-:Y:S01]  /*06b0*/  LOP3.LUT R5, R5, 0x70, RZ, 0xc0, !PT ;  /* 0x0000007005057812 */ /* 0x000fe200078ec0ff */
[----:B------:R-:W-:Y:S01]  /*06c0*/  @!P1 VIADD R4, R4, 0x1 ;  /* 0x0000000104049836 */ /* 0x000fe20000000000 */
[----:B------:R-:W-:Y:S02]  /*06d0*/  ISETP.NE.AND P1, PT, R11, RZ, PT ;  /* 0x000000ff0b00720c */ /* 0x000fe40003f25270 */
[----:B------:R-:W-:Y:S01]  /*06e0*/  ISETP.GE.U32.AND P0, PT, R0, R9, PT ;  /* 0x000000090000720c */ /* 0x000fe20003f06070 */
[----:B------:R-:W-:Y:S01]  /*06f0*/  IMAD.IADD R184, R5, 0x1, R10 ;  /* 0x0000000105b87824 */ /* 0x000fe200078e020a */
[----:B------:R-:W-:Y:S02]  /*0700*/  LOP3.LUT R0, R18, R11, RZ, 0x3c, !PT ;  /* 0x0000000b12007212 */ /* 0x000fe400078e3cff */
[----:B------:R-:W-:Y:S02]  /*0710*/  LOP3.LUT R9, R12, 0x7c, R7, 0x78, !PT ;  /* 0x0000007c0c097812 */ /* 0x000fe400078e7807 */
[----:B------:R-:W-:Y:S01]  /*0720*/  ISETP.GE.AND P2, PT, R0, RZ, PT ;  /* 0x000000ff0000720c */ /* 0x000fe20003f46270 */
[----:B------:R-:W2:Y:S01]  /*0730*/  F2I.FTZ.U32.TRUNC.NTZ R7, R6 ;  /* 0x0000000600077305 */ /* 0x000ea2000021f000 */
[----:B-1----:R-:W-:Y:S01]  /*0740*/  VIADD R8, R8, 0xffffffe ;  /* 0x0ffffffe08087836 */ /* 0x002fe20000000000 */
[----:B------:R-:W-:Y:S01]  /*0750*/  LOP3.LUT R182, R9, 0x2000, R182, 0xf8, !PT ;  /* 0x0000200009b67812 */ /* 0x000fe200078ef8b6 */
[----:B------:R-:W-:Y:S01]  /*0760*/  IMAD.U32 R0, RZ, RZ, UR4 ;  /* 0x00000004ff007e24 */ /* 0x000fe2000f8e00ff */
[----:B------:R-:W1:Y:S01]  /*0770*/  S2UR UR4, SR_CgaCtaId ;  /* 0x00000000000479c3 */ /* 0x000e620000008800 */
[----:B------:R-:W-:Y:S01]  /*0780*/  LOP3.LUT R59, R184, 0x10, RZ, 0x3c, !PT ;  /* 0x00000010b83b7812 */ /* 0x000fe200078e3cff */
[----:B------:R-:W-:Y:S01]  /*0790*/  @P0 VIADD R4, R4, 0x1 ;  /* 0x0000000104040836 */ /* 0x000fe20000000000 */
[----:B------:R-:W-:Y:S01]  /*07a0*/  ISETP.GE.AND P0, PT, R183, UR6, PT ;  /* 0x00000006b7007c0c */ /* 0x000fe2000bf06270 */
[----:B------:R-:W3:Y:S01]  /*07b0*/  F2I.FTZ.U32.TRUNC.NTZ R5, R8 ;  /* 0x0000000800057305 */ /* 0x000ee2000021f000 */
[----:B------:R-:W-:Y:S01]  /*07c0*/  LOP3.LUT R186, R182, 0x20, RZ, 0x3c, !PT ;  /* 0x00000020b6ba7812 */ /* 0x000fe200078e3cff */
[----:B------:R-:W-:Y:S01]  /*07d0*/  IMAD.MOV.U32 R10, RZ, RZ, R4 ;  /* 0x000000ffff0a7224 */ /* 0x000fe200078e0004 */
[----:B------:R-:W-:-:S02]  /*07e0*/  SEL R4, R0, RZ, !P0 ;  /* 0x000000ff00047207 */ /* 0x000fc40004000000 */
[----:B------:R-:W-:Y:S01]  /*07f0*/  LOP3.LUT R188, R182, 0x60, RZ, 0x3c, !PT ;  /* 0x00000060b6bc7812 */ /* 0x000fe200078e3cff */
[----:B------:R-:W-:Y:S01]  /*0800*/  @!P2 IMAD.MOV R10, RZ, RZ, -R10 ;  /* 0x000000ffff0aa224 */ /* 0x000fe200078e0a0a */
[----:B------:R-:W-:Y:S01]  /*0810*/  @!P1 LOP3.LUT R10, RZ, R11, RZ, 0x33, !PT ;  /* 0x0000000bff0a9212 */ /* 0x000fe200078e33ff */
[----:B--2---:R-:W-:Y:S01]  /*0820*/  IMAD.MOV R6, RZ, RZ, -R7 ;  /* 0x000000ffff067224 */ /* 0x004fe200078e0a07 */
[----:B------:R-:W-:-:S03]  /*0830*/  ISETP.NE.U32.AND P0, PT, R4, RZ, PT ;  /* 0x000000ff0400720c */ /* 0x000fc60003f05070 */
[----:B------:R-:W-:Y:S02]  /*0840*/  IMAD.SHL.U32 R72, R10, 0x40, RZ ;  /* 0x000000400a487824 */ /* 0x000fe400078e00ff */
[----:B------:R-:W-:Y:S02]  /*0850*/  IMAD R9, R6, R3, RZ ;  /* 0x0000000306097224 */ /* 0x000fe400078e02ff */
[----:B------:R-:W-:Y:S01]  /*0860*/  IMAD.MOV.U32 R6, RZ, RZ, RZ ;  /* 0x000000ffff067224 */ /* 0x000fe200078e00ff */
[C---:B------:R-:W-:Y:S01]  /*0870*/  LOP3.LUT R103, R72.reuse, R183, RZ, 0xfc, !PT ;  /* 0x000000b748677212 */ /* 0x040fe200078efcff */
[----:B---3--:R-:W-:Y:S01]  /*0880*/  IMAD.MOV R4, RZ, RZ, -R5 ;  /* 0x000000ffff047224 */ /* 0x008fe200078e0a05 */
[C---:B------:R-:W-:Y:S01]  /*0890*/  LOP3.LUT R101, R72.reuse, 0x4, R183, 0xfe, !PT ;  /* 0x0000000448657812 */ /* 0x040fe200078efeb7 */
[----:B------:R-:W-:Y:S01]  /*08a0*/  IMAD.HI.U32 R7, R7, R9, R6 ;  /* 0x0000000907077227 */ /* 0x000fe200078e0006 */
[----:B------:R-:W-:Y:S01]  /*08b0*/  IABS R12, R103 ;  /* 0x00000067000c7213 */ /* 0x000fe20000000000 */
[----:B-1----:R-:W-:Y:S01]  /*08c0*/  ULEA UR12, UR4, UR12, 0x18 ;  /* 0x0000000c040c7291 */ /* 0x002fe2000f8ec03f */
[----:B------:R-:W-:Y:S01]  /*08d0*/  IABS R16, R101 ;  /* 0x0000006500107213 */ /* 0x000fe20000000000 */
[----:B------:R-:W-:Y:S01]  /*08e0*/  IMAD.MOV R6, RZ, RZ, -R10 ;  /* 0x000000ffff067224 */ /* 0x000fe200078e0a0a */
[C-C-:B------:R-:W-:Y:S01]  /*08f0*/  LOP3.LUT R102, R72.reuse, 0x2, R183.reuse, 0xfe, !PT ;  /* 0x0000000248667812 */ /* 0x140fe200078efeb7 */
[C---:B------:R-:W-:Y:S01]  /*0900*/  IMAD.HI.U32 R8, R7.reuse, R12, RZ ;  /* 0x0000000c07087227 */ /* 0x040fe200078e00ff */
[C-C-:B------:R-:W-:Y:S01]  /*0910*/  LOP3.LUT R100, R72.reuse, 0x6, R183.reuse, 0xfe, !PT ;  /* 0x0000000648647812 */ /* 0x140fe200078efeb7 */
[----:B------:R-:W-:Y:S01]  /*0920*/  ULDC UR4, c[0x0][0x240] ;  /* 0x0000900000047ab9 */ /* 0x000fe20000000800 */
[----:B------:R-:W-:Y:S01]  /*0930*/  IABS R14, R102 ;  /* 0x00000066000e7213 */ /* 0x000fe20000000000 */
[----:B------:R-:W-:Y:S01]  /*0940*/  IMAD.HI.U32 R10, R7, R16, RZ ;  /* 0x00000010070a7227 */ /* 0x000fe200078e00ff */
[----:B------:R-:W-:-:S02]  /*0950*/  LOP3.LUT R99, R72, 0x8, R183, 0xfe, !PT ;  /* 0x0000000848637812 */ /* 0x000fc400078efeb7 */
[C-C-:B------:R-:W-:Y:S01]  /*0960*/  LOP3.LUT R98, R72.reuse, 0xa, R183.reuse, 0xfe, !PT ;  /* 0x0000000a48627812 */ /* 0x140fe200078efeb7 */
[----:B------:R-:W-:Y:S01]  /*0970*/  IMAD.MOV R8, RZ, RZ, -R8 ;  /* 0x000000ffff087224 */ /* 0x000fe200078e0a08 */
[C-C-:B------:R-:W-:Y:S01]  /*0980*/  LOP3.LUT R96, R72.reuse, 0xe, R183.reuse, 0xfe, !PT ;  /* 0x0000000e48607812 */ /* 0x140fe200078efeb7 */
[----:B------:R-:W-:Y:S01]  /*0990*/  IMAD R6, R11, R6, R18 ;  /* 0x000000060b067224 */ /* 0x000fe200078e0212 */
[----:B------:R-:W-:Y:S01]  /*09a0*/  LOP3.LUT R97, R72, 0xc, R183, 0xfe, !PT ;  /* 0x0000000c48617812 */ /* 0x000fe200078efeb7 */
[----:B------:R-:W-:Y:S01]  /*09b0*/  IMAD.MOV R13, RZ, RZ, -R10 ;  /* 0x000000ffff0d7224 */ /* 0x000fe200078e0a0a */
[----:B------:R-:W-:Y:S01]  /*09c0*/  IABS R18, R99 ;  /* 0x0000006300127213 */ /* 0x000fe20000000000 */
[----:B------:R-:W-:Y:S01]  /*09d0*/  IMAD.MOV.U32 R11, RZ, RZ, R4 ;  /* 0x000000ffff0b7224 */ /* 0x000fe200078e0004 */
[----:B------:R-:W-:Y:S01]  /*09e0*/  IABS R20, R98 ;  /* 0x0000006200147213 */ /* 0x000fe20000000000 */
[----:B------:R-:W-:Y:S01]  /*09f0*/  IMAD.HI.U32 R9, R7, R14, RZ ;  /* 0x0000000e07097227 */ /* 0x000fe200078e00ff */
[----:B------:R-:W-:-:S02]  /*0a00*/  IABS R24, R96 ;  /* 0x0000006000187213 */ /* 0x000fc40000000000 */
[----:B------:R-:W-:Y:S01]  /*0a10*/  IABS R22, R97 ;  /* 0x0000006100167213 */ /* 0x000fe20000000000 */
[C---:B------:R-:W-:Y:S01]  /*0a20*/  IMAD R8, R3.reuse, R8, R12 ;  /* 0x0000000803087224 */ /* 0x040fe200078e020c */
[C-C-:B------:R-:W-:Y:S01]  /*0a30*/  LOP3.LUT R94, R72.reuse, 0x12, R183.reuse, 0xfe, !PT ;  /* 0x00000012485e7812 */ /* 0x140fe200078efeb7 */
[----:B------:R-:W-:Y:S01]  /*0a40*/  IMAD R12, R3, R13, R16 ;  /* 0x0000000d030c7224 */ /* 0x000fe200078e0210 */
[----:B------:R-:W-:Y:S01]  /*0a50*/  IABS R16, R100 ;  /* 0x0000006400107213 */ /* 0x000fe20000000000 */
[----:B------:R-:W-:Y:S01]  /*0a60*/  IMAD.MOV.U32 R4, RZ, RZ, RZ ;  /* 0x000000ffff047224 */ /* 0x000fe200078e00ff */
[C---:B------:R-:W-:Y:S01]  /*0a70*/  LOP3.LUT R91, R72.reuse, 0x18, R183, 0xfe, !PT ;  /* 0x00000018485b7812 */ /* 0x040fe200078efeb7 */
[----:B------:R-:W-:Y:S01]  /*0a80*/  IMAD R11, R11, R2, RZ ;  /* 0x000000020b0b7224 */ /* 0x000fe200078e02ff */
[----:B------:R-:W-:Y:S01]  /*0a90*/  IABS R26, R94 ;  /* 0x0000005e001a7213 */ /* 0x000fe20000000000 */
[----:B------:R-:W-:Y:S01]  /*0aa0*/  IMAD.MOV R9, RZ, RZ, -R9 ;  /* 0x000000ffff097224 */ /* 0x000fe200078e0a09 */
[----:B------:R-:W-:Y:S01]  /*0ab0*/  IABS R32, R91 ;  /* 0x0000005b00207213 */ /* 0x000fe20000000000 */
[----:B------:R-:W-:Y:S01]  /*0ac0*/  IMAD.HI.U32 R4, R5, R11, R4 ;  /* 0x0000000b05047227 */ /* 0x000fe200078e0004 */
[----:B------:R-:W-:-:S02]  /*0ad0*/  LOP3.LUT R93, R72, 0x14, R183, 0xfe, !PT ;  /* 0x00000014485d7812 */ /* 0x000fc400078efeb7 */
[C-C-:B------:R-:W-:Y:S01]  /*0ae0*/  LOP3.LUT R89, R72.reuse, 0x1c, R183.reuse, 0xfe, !PT ;  /* 0x0000001c48597812 */ /* 0x140fe200078efeb7 */
[----:B------:R-:W-:Y:S01]  /*0af0*/  IMAD R10, R3, R9, R14 ;  /* 0x00000009030a7224 */ /* 0x000fe200078e020e */
[----:B------:R-:W-:Y:S01]  /*0b00*/  IABS R28, R93 ;  /* 0x0000005d001c7213 */ /* 0x000fe20000000000 */
[C---:B------:R-:W-:Y:S01]  /*0b10*/  IMAD.HI.U32 R5, R7.reuse, R16, RZ ;  /* 0x0000001007057227 */ /* 0x040fe200078e00ff */
[C-C-:B------:R-:W-:Y:S02]  /*0b20*/  LOP3.LUT R86, R72.reuse, 0x22, R183.reuse, 0xfe, !PT ;  /* 0x0000002248567812 */ /* 0x140fe400078efeb7 */
[----:B------:R-:W-:Y:S01]  /*0b30*/  IABS R36, R89 ;  /* 0x0000005900247213 */ /* 0x000fe20000000000 */
[C---:B------:R-:W-:Y:S01]  /*0b40*/  IMAD.HI.U32 R9, R7.reuse, R18, RZ ;  /* 0x0000001207097227 */ /* 0x040fe200078e00ff */
[----:B------:R-:W-:Y:S02]  /*0b50*/  IABS R42, R86 ;  /* 0x00000056002a7213 */ /* 0x000fe40000000000 */
[C-C-:B------:R-:W-:Y:S01]  /*0b60*/  LOP3.LUT R88, R72.reuse, 0x1e, R183.reuse, 0xfe, !PT ;  /* 0x0000001e48587812 */ /* 0x140fe200078efeb7 */
[----:B------:R-:W-:Y:S01]  /*0b70*/  IMAD.HI.U32 R11, R7, R20, RZ ;  /* 0x00000014070b7227 */ /* 0x000fe200078e00ff */
[----:B------:R-:W-:-:S02]  /*0b80*/  LOP3.LUT R84, R72, 0x26, R183, 0xfe, !PT ;  /* 0x0000002648547812 */ /* 0x000fc400078efeb7 */
[----:B------:R-:W-:Y:S01]  /*0b90*/  IABS R38, R88 ;  /* 0x0000005800267213 */ /* 0x000fe20000000000 */
[C---:B------:R-:W-:Y:S01]  /*0ba0*/  IMAD.HI.U32 R14, R7.reuse, R24, RZ ;  /* 0x00000018070e7227 */ /* 0x040fe200078e00ff */
[----:B------:R-:W-:Y:S02]  /*0bb0*/  IABS R46, R84 ;  /* 0x00000054002e7213 */ /* 0x000fe40000000000 */
[C-C-:B------:R-:W-:Y:S01]  /*0bc0*/  LOP3.LUT R81, R72.reuse, 0x2c, R183.reuse, 0xfe, !PT ;  /* 0x0000002c48517812 */ /* 0x140fe200078efeb7 */
[----:B------:R-:W-:Y:S01]  /*0bd0*/  IMAD.HI.U32 R13, R7, R22, RZ ;  /* 0x00000016070d7227 */ /* 0x000fe200078e00ff */
[C---:B------:R-:W-:Y:S02]  /*0be0*/  LOP3.LUT R83, R72.reuse, 0x28, R183, 0xfe, !PT ;  /* 0x0000002848537812 */ /* 0x040fe400078efeb7 */
[----:B------:R-:W-:Y:S01]  /*0bf0*/  IABS R52, R81 ;  /* 0x0000005100347213 */ /* 0x000fe20000000000 */
[----:B------:R-:W-:Y:S01]  /*0c00*/  IMAD.MOV R5, RZ, RZ, -R5 ;  /* 0x000000ffff057224 */ /* 0x000fe200078e0a05 */
[----:B------:R-:W-:Y:S01]  /*0c10*/  IABS R48, R83 ;  /* 0x0000005300307213 */ /* 0x000fe20000000000 */
[----:B------:R-:W-:Y:S01]  /*0c20*/  IMAD.MOV R9, RZ, RZ, -R9 ;  /* 0x000000ffff097224 */ /* 0x000fe200078e0a09 */
[C---:B------:R-:W-:Y:S01]  /*0c30*/  LOP3.LUT R80, R72.reuse, 0x3e, R183, 0xfe, !PT ;  /* 0x0000003e48507812 */ /* 0x040fe200078efeb7 */
[----:B------:R-:W-:Y:S01]  /*0c40*/  IMAD.IADD R6, R15, 0x1, R6 ;  /* 0x000000010f067824 */ /* 0x000fe200078e0206 */
[C---:B------:R-:W-:Y:S01]  /*0c50*/  ISETP.GT.U32.AND P6, PT, R3.reuse, R8, PT ;  /* 0x000000080300720c */ /* 0x040fe20003fc4070 */
[----:B------:R-:W-:Y:S01]  /*0c60*/  IMAD.MOV R11, RZ, RZ, -R11 ;  /* 0x000000ffff0b7224 */ /* 0x000fe200078e0a0b */
[----:B------:R-:W-:Y:S01]  /*0c70*/  IABS R112, R80 ;  /* 0x0000005000707213 */ /* 0x000fe20000000000 */
[----:B------:R-:W-:Y:S01]  /*0c80*/  IMAD.MOV R15, RZ, RZ, -R14 ;  /* 0x000000ffff0f7224 */ /* 0x000fe200078e0a0e */
[C---:B------:R-:W-:Y:S01]  /*0c90*/  ISETP.GT.U32.AND P4, PT, R3.reuse, R10, PT ;  /* 0x0000000a0300720c */ /* 0x040fe20003f84070 */
[----:B------:R-:W-:Y:S01]  /*0ca0*/  IMAD.MOV R13, RZ, RZ, -R13 ;  /* 0x000000ffff0d7224 */ /* 0x000fe200078e0a0d */
[C---:B------:R-:W-:Y:S01]  /*0cb0*/  ISETP.GT.U32.AND P5, PT, R3.reuse, R12, PT ;  /* 0x0000000c0300720c */ /* 0x040fe20003fa4070 */
[C---:B------:R-:W-:Y:S01]  /*0cc0*/  IMAD R14, R3.reuse, R5, R16 ;  /* 0x00000005030e7224 */ /* 0x040fe200078e0210 */
[C-C-:B------:R-:W-:Y:S01]  /*0cd0*/  LOP3.LUT R95, R72.reuse, 0x10, R183.reuse, 0xfe, !PT ;  /* 0x00000010485f7812 */ /* 0x140fe200078efeb7 */
[----:B------:R-:W-:Y:S01]  /*0ce0*/  IMAD R16, R3, R9, R18 ;  /* 0x0000000903107224 */ /* 0x000fe200078e0212 */
[----:B------:R-:W-:Y:S01]  /*0cf0*/  LOP3.LUT R92, R72, 0x16, R183, 0xfe, !PT ;  /* 0x00000016485c7812 */ /* 0x000fe200078efeb7 */
[----:B------:R-:W-:Y:S01]  /*0d00*/  IMAD.HI.U32 R9, R7, R26, RZ ;  /* 0x0000001a07097227 */ /* 0x000fe200078e00ff */
[----:B------:R-:W-:-:S02]  /*0d10*/  ISETP.GT.U32.AND P2, PT, R3, R14, PT ;  /* 0x0000000e0300720c */ /* 0x000fc40003f44070 */
[C---:B------:R-:W-:Y:S01]  /*0d20*/  ISETP.GT.U32.AND P3, PT, R3.reuse, R16, PT ;  /* 0x000000100300720c */ /* 0x040fe20003f64070 */
[C---:B------:R-:W-:Y:S01]  /*0d30*/  IMAD R18, R3.reuse, R11, R20 ;  /* 0x0000000b03127224 */ /* 0x040fe200078e0214 */
[----:B------:R-:W-:Y:S01]  /*0d40*/  IABS R30, R92 ;  /* 0x0000005c001e7213 */ /* 0x000fe20000000000 */
[C---:B------:R-:W-:Y:S01]  /*0d50*/  IMAD R20, R3.reuse, R13, R22 ;  /* 0x0000000d03147224 */ /* 0x040fe200078e0216 */
[C-C-:B------:R-:W-:Y:S01]  /*0d60*/  LOP3.LUT R90, R72.reuse, 0x1a, R183.reuse, 0xfe, !PT ;  /* 0x0000001a485a7812 */ /* 0x140fe200078efeb7 */
[----:B------:R-:W-:Y:S01]  /*0d70*/  IMAD R22, R3, R15, R24 ;  /* 0x0000000f03167224 */ /* 0x000fe200078e0218 */
[----:B------:R-:W-:Y:S01]  /*0d80*/  IABS R24, R95 ;  /* 0x0000005f00187213 */ /* 0x000fe20000000000 */
[----:B------:R-:W-:Y:S01]  /*0d90*/  IMAD.HI.U32 R15, R7, R32, RZ ;  /* 0x00000020070f7227 */ /* 0x000fe200078e00ff */
[----:B------:R-:W-:Y:S02]  /*0da0*/  IABS R34, R90 ;  /* 0x0000005a00227213 */ /* 0x000fe40000000000 */
[C---:B------:R-:W-:Y:S01]  /*0db0*/  LOP3.LUT R87, R72.reuse, 0x20, R183, 0xfe, !PT ;  /* 0x0000002048577812 */ /* 0x040fe200078efeb7 */
[----:B------:R-:W-:Y:S01]  /*0dc0*/  IMAD.MOV R9, RZ, RZ, -R9 ;  /* 0x000000ffff097224 */ /* 0x000fe200078e0a09 */
[C---:B------:R-:W-:Y:S01]  /*0dd0*/  LOP3.LUT R85, R72.reuse, 0x24, R183, 0xfe, !PT ;  /* 0x0000002448557812 */ /* 0x040fe200078efeb7 */
[----:B------:R-:W-:Y:S01]  /*0de0*/  IMAD.MOV R15, RZ, RZ, -R15 ;  /* 0x000000ffff0f7224 */ /* 0x000fe200078e0a0f */
[----:B------:R-:W-:Y:S01]  /*0df0*/  IABS R40, R87 ;  /* 0x0000005700287213 */ /* 0x000fe20000000000 */
[----:B------:R-:W-:Y:S01]  /*0e00*/  IMAD R26, R3, R9, R26 ;  /* 0x00000009031a7224 */ /* 0x000fe200078e021a */
[----:B------:R-:W-:Y:S01]  /*0e10*/  IABS R44, R85 ;  /* 0x00000055002c7213 */ /* 0x000fe20000000000 */
[----:B------:R-:W-:Y:S01]  /*0e20*/  IMAD.HI.U32 R11, R7, R28, RZ ;  /* 0x0000001c070b7227 */ /* 0x000fe200078e00ff */
[----:B------:R-:W-:-:S02]  /*0e30*/  LOP3.LUT R82, R72, 0x2a, R183, 0xfe, !PT ;  /* 0x0000002a48527812 */ /* 0x000fc400078efeb7 */
[C-C-:B------:R-:W-:Y:S01]  /*0e40*/  LOP3.LUT R79, R72.reuse, 0x2e, R183.reuse, 0xfe, !PT ;  /* 0x0000002e484f7812 */ /* 0x140fe200078efeb7 */
[----:B------:R-:W-:Y:S01]  /*0e50*/  IMAD.HI.U32 R9, R7, R36, RZ ;  /* 0x0000002407097227 */ /* 0x000fe200078e00ff */
[----:B------:R-:W-:Y:S02]  /*0e60*/  IABS R50, R82 ;  /* 0x0000005200327213 */ /* 0x000fe40000000000 */
[----:B------:R-:W-:Y:S01]  /*0e70*/  IABS R54, R79 ;  /* 0x0000004f00367213 */ /* 0x000fe20000000000 */
[----:B------:R-:W-:Y:S01]  /*0e80*/  IMAD R32, R3, R15, R32 ;  /* 0x0000000f03207224 */ /* 0x000fe200078e0220 */
[C---:B------:R-:W-:Y:S01]  /*0e90*/  LOP3.LUT R78, R72.reuse, 0x30, R183, 0xfe, !PT ;  /* 0x00000030484e7812 */ /* 0x040fe200078efeb7 */
[----:B------:R-:W-:Y:S01]  /*0ea0*/  IMAD.MOV R11, RZ, RZ, -R11 ;  /* 0x000000ffff0b7224 */ /* 0x000fe200078e0a0b */
[----:B------:R-:W-:Y:S01]  /*0eb0*/  LOP3.LUT R77, R72, 0x32, R183, 0xfe, !PT ;  /* 0x00000032484d7812 */ /* 0x000fe200078efeb7 */
[----:B------:R-:W-:Y:S01]  /*0ec0*/  IMAD.HI.U32 R15, R7, R42, RZ ;  /* 0x0000002a070f7227 */ /* 0x000fe200078e00ff */
[----:B------:R-:W-:-:S02]  /*0ed0*/  IABS R60, R78 ;  /* 0x0000004e003c7213 */ /* 0x000fc40000000000 */
[C---:B------:R-:W-:Y:S01]  /*0ee0*/  LOP3.LUT R76, R72.reuse, 0x34, R183, 0xfe, !PT ;  /* 0x00000034484c7812 */ /* 0x040fe200078efeb7 */
[----:B------:R-:W-:Y:S01]  /*0ef0*/  IMAD.MOV R9, RZ, RZ, -R9 ;  /* 0x000000ffff097224 */ /* 0x000fe200078e0a09 */
[----:B------:R-:W-:Y:S01]  /*0f00*/  IABS R62, R77 ;  /* 0x0000004d003e7213 */ /* 0x000fe20000000000 */
[C---:B------:R-:W-:Y:S01]  /*0f10*/  IMAD R28, R3.reuse, R11, R28 ;  /* 0x0000000b031c7224 */ /* 0x040fe200078e021c */
[----:B------:R-:W-:Y:S01]  /*0f20*/  IABS R64, R76 ;  /* 0x0000004c00407213 */ /* 0x000fe20000000000 */
[----:B------:R-:W-:Y:S01]  /*0f30*/  IMAD.MOV R15, RZ, RZ, -R15 ;  /* 0x000000ffff0f7224 */ /* 0x000fe200078e0a0f */
[C-C-:B------:R-:W-:Y:S01]  /*0f40*/  LOP3.LUT R73, R72.reuse, 0x3a, R183.reuse, 0xfe, !PT ;  /* 0x0000003a48497812 */ /* 0x140fe200078efeb7 */
[----:B------:R-:W-:Y:S01]  /*0f50*/  IMAD R36, R3, R9, R36 ;  /* 0x0000000903247224 */ /* 0x000fe200078e0224 */
[----:B------:R-:W-:Y:S01]  /*0f60*/  LOP3.LUT R74, R72, 0x38, R183, 0xfe, !PT ;  /* 0x00000038484a7812 */ /* 0x000fe200078efeb7 */
[----:B------:R-:W-:Y:S01]  /*0f70*/  IMAD.HI.U32 R11, R7, R38, RZ ;  /* 0x00000026070b7227 */ /* 0x000fe200078e00ff */
[----:B------:R-:W-:-:S02]  /*0f80*/  IABS R108, R73 ;  /* 0x00000049006c7213 */ /* 0x000fc40000000000 */
[----:B------:R-:W-:Y:S01]  /*0f90*/  IABS R68, R74 ;  /* 0x0000004a00447213 */ /* 0x000fe20000000000 */
[----:B------:R-:W-:Y:S01]  /*0fa0*/  IMAD.HI.U32 R9, R7, R46, RZ ;  /* 0x0000002e07097227 */ /* 0x000fe200078e00ff */
[C-C-:B------:R-:W-:Y:S02]  /*0fb0*/  LOP3.LUT R75, R72.reuse, 0x36, R183.reuse, 0xfe, !PT ;  /* 0x00000036484b7812 */ /* 0x140fe400078efeb7 */
[----:B------:R-:W-:Y:S01]  /*0fc0*/  LOP3.LUT R72, R72, 0x3c, R183, 0xfe, !PT ;  /* 0x0000003c48487812 */ /* 0x000fe200078efeb7 */
[----:B------:R-:W-:Y:S01]  /*0fd0*/  IMAD R42, R3, R15, R42 ;  /* 0x0000000f032a7224 */ /* 0x000fe200078e022a */
[----:B------:R-:W-:Y:S01]  /*0fe0*/  IABS R66, R75 ;  /* 0x0000004b00427213 */ /* 0x000fe20000000000 */
[----:B------:R-:W-:Y:S01]  /*0ff0*/  IMAD.MOV R11, RZ, RZ, -R11 ;  /* 0x000000ffff0b7224 */ /* 0x000fe200078e0a0b */
[----:B------:R-:W-:Y:S01]  /*1000*/  IABS R110, R72 ;  /* 0x00000048006e7213 */ /* 0x000fe20000000000 */
[----:B------:R-:W-:Y:S02]  /*1010*/  IMAD.MOV R15, RZ, RZ, -R9 ;  /* 0x000000ffff0f7224 */ /* 0x000fe400078e0a09 */
[----:B------:R-:W-:-:S04]  /*1020*/  IMAD.HI.U32 R9, R7, R52, RZ ;  /* 0x0000003407097227 */ /* 0x000fc800078e00ff */
[----:B------:R-:W-:Y:S02]  /*1030*/  IMAD R38, R3, R11, R38 ;  /* 0x0000000b03267224 */ /* 0x000fe400078e0226 */
[----:B------:R-:W-:-:S04]  /*1040*/  IMAD.HI.U32 R11, R7, R48, RZ ;  /* 0x00000030070b7227 */ /* 0x000fc800078e00ff */
[----:B------:R-:W-:Y:S02]  /*1050*/  IMAD.MOV R9, RZ, RZ, -R9 ;  /* 0x000000ffff097224 */ /* 0x000fe400078e0a09 */
[----:B------:R-:W-:Y:S02]  /*1060*/  IMAD.MOV R11, RZ, RZ, -R11 ;  /* 0x000000ffff0b7224 */ /* 0x000fe400078e0a0b */
[----:B------:R-:W-:Y:S02]  /*1070*/  IMAD R52, R3, R9, R52 ;  /* 0x0000000903347224 */ /* 0x000fe400078e0234 */
[----:B------:R-:W-:-:S04]  /*1080*/  IMAD.HI.U32 R9, R7, R112, RZ ;  /* 0x0000007007097227 */ /* 0x000fc800078e00ff */
[C---:B------:R-:W-:Y:S02]  /*1090*/  IMAD R48, R3.reuse, R11, R48 ;  /* 0x0000000b03307224 */ /* 0x040fe400078e0230 */
[----:B------:R-:W-:Y:S02]  /*10a0*/  IMAD.MOV R11, RZ, RZ, -R9 ;  /* 0x000000ffff0b7224 */ /* 0x000fe400078e0a09 */
[--C-:B------:R-:W-:Y:S01]  /*10b0*/  @!P6 IMAD.IADD R8, R8, 0x1, -R3.reuse ;  /* 0x000000010808e824 */ /* 0x100fe200078e0a03 */
[C---:B------:R-:W-:Y:S01]  /*10c0*/  ISETP.GT.U32.AND P6, PT, R3.reuse, R20, PT ;  /* 0x000000140300720c */ /* 0x040fe20003fc4070 */
[C---:B------:R-:W-:Y:S02]  /*10d0*/  IMAD R112, R3.reuse, R11, R112 ;  /* 0x0000000b03707224 */ /* 0x040fe400078e0270 */
[--C-:B------:R-:W-:Y:S01]  /*10e0*/  @!P4 IMAD.IADD R10, R10, 0x1, -R3.reuse ;  /* 0x000000010a0ac824 */ /* 0x100fe200078e0a03 */
[C---:B------:R-:W-:Y:S01]  /*10f0*/  ISETP.GT.U32.AND P4, PT, R3.reuse, R22, PT ;  /* 0x000000160300720c */ /* 0x040fe20003f84070 */
[--C-:B------:R-:W-:Y:S01]  /*1100*/  @!P2 IMAD.IADD R14, R14, 0x1, -R3.reuse ;  /* 0x000000010e0ea824 */ /* 0x100fe200078e0a03 */
[C---:B------:R-:W-:Y:S01]  /*1110*/  ISETP.GT.U32.AND P1, PT, R3.reuse, R112, PT ;  /* 0x000000700300720c */ /* 0x040fe20003f24070 */
[--C-:B------:R-:W-:Y:S01]  /*1120*/  @!P3 IMAD.IADD R16, R16, 0x1, -R3.reuse ;  /* 0x000000011010b824 */ /* 0x100fe200078e0a03 */
[C---:B------:R-:W-:Y:S01]  /*1130*/  ISETP.GT.U32.AND P2, PT, R3.reuse, R8, PT ;  /* 0x000000080300720c */ /* 0x040fe20003f44070 */
[----:B------:R-:W-:Y:S01]  /*1140*/  @!P5 IMAD.IADD R12, R12, 0x1, -R3 ;  /* 0x000000010c0cd824 */ /* 0x000fe200078e0a03 */
[----:B------:R-:W-:Y:S01]  /*1150*/  ISETP.GT.U32.AND P3, PT, R3, R10, PT ;  /* 0x0000000a0300720c */ /* 0x000fe20003f64070 */
[----:B------:R-:W-:-:S04]  /*1160*/  IMAD.HI.U32 R5, R7, R24, RZ ;  /* 0x0000001807057227 */ /* 0x000fc800078e00ff */
[--C-:B------:R-:W-:Y:S01]  /*1170*/  @!P6 IMAD.IADD R20, R20, 0x1, -R3.reuse ;  /* 0x000000011414e824 */ /* 0x100fe200078e0a03 */
[C---:B------:R-:W-:Y:S01]  /*1180*/  ISETP.GT.U32.AND P6, PT, R3.reuse, R16, PT ;  /* 0x000000100300720c */ /* 0x040fe20003fc4070 */
[--C-:B------:R-:W-:Y:S01]  /*1190*/  @!P4 IMAD.IADD R22, R22, 0x1, -R3.reuse ;  /* 0x000000011616c824 */ /* 0x100fe200078e0a03 */
[C---:B------:R-:W-:Y:S01]  /*11a0*/  ISETP.GT.U32.AND P4, PT, R3.reuse, R14, PT ;  /* 0x0000000e0300720c */ /* 0x040fe20003f84070 */
[--C-:B------:R-:W-:Y:S01]  /*11b0*/  @!P1 IMAD.IADD R112, R112, 0x1, -R3.reuse ;  /* 0x0000000170709824 */ /* 0x100fe200078e0a03 */
[----:B------:R-:W-:Y:S01]  /*11c0*/  ISETP.GT.U32.AND P1, PT, R3, R18, PT ;  /* 0x000000120300720c */ /* 0x000fe20003f24070 */
[----:B------:R-:W-:Y:S02]  /*11d0*/  @!P2 IMAD.IADD R8, R8, 0x1, -R3 ;  /* 0x000000010808a824 */ /* 0x000fe400078e0a03 */
[----:B------:R-:W-:Y:S01]  /*11e0*/  IMAD.HI.U32 R13, R7, R30, RZ ;  /* 0x0000001e070d7227 */ /* 0x000fe200078e00ff */
[----:B------:R-:W-:-:S03]  /*11f0*/  ISETP.GT.U32.AND P5, PT, R3, R112, PT ;  /* 0x000000700300720c */ /* 0x000fc60003fa4070 */
[----:B------:R-:W-:Y:S02]  /*1200*/  IMAD.MOV R5, RZ, RZ, -R5 ;  /* 0x000000ffff057224 */ /* 0x000fe400078e0a05 */
[----:B------:R-:W-:Y:S01]  /*1210*/  @!P3 IMAD.IADD R10, R10, 0x1, -R3 ;  /* 0x000000010a0ab824 */ /* 0x000fe200078e0a03 */
[C---:B------:R-:W-:Y:S01]  /*1220*/  ISETP.GT.U32.AND P3, PT, R3.reuse, R20, PT ;  /* 0x000000140300720c */ /* 0x040fe20003f64070 */
[----:B------:R-:W-:Y:S02]  /*1230*/  IMAD.MOV R13, RZ, RZ, -R13 ;  /* 0x000000ffff0d7224 */ /* 0x000fe400078e0a0d */
[--C-:B------:R-:W-:Y:S01]  /*1240*/  @!P1 IMAD.IADD R18, R18, 0x1, -R3.reuse ;  /* 0x0000000112129824 */ /* 0x100fe200078e0a03 */
[C---:B------:R-:W-:Y:S01]  /*1250*/  ISETP.GT.U32.AND P1, PT, R3.reuse, R12, PT ;  /* 0x0000000c0300720c */ /* 0x040fe20003f24070 */
[C---:B------:R-:W-:Y:S02]  /*1260*/  IMAD R24, R3.reuse, R5, R24 ;  /* 0x0000000503187224 */ /* 0x040fe400078e0218 */
[--C-:B------:R-:W-:Y:S01]  /*1270*/  @!P5 IMAD.IADD R112, R112, 0x1, -R3.reuse ;  /* 0x000000017070d824 */ /* 0x100fe200078e0a03 */
[C---:B------:R-:W-:Y:S01]  /*1280*/  ISETP.GT.U32.AND P2, PT, R3.reuse, R18, PT ;  /* 0x000000120300720c */ /* 0x040fe20003f44070 */
[C---:B------:R-:W-:Y:S01]  /*1290*/  IMAD R30, R3.reuse, R13, R30 ;  /* 0x0000000d031e7224 */ /* 0x040fe200078e021e */
        /* <DEDUP_REMOVED lines=8> */
[----:B------:R-:W-:Y:S01]  /*1320*/  @!P2 IMAD.IADD R18, R18, 0x1, -R3 ;  /* 0x000000011212a824 */ /* 0x000fe200078e0a03 */
[C---:B------:R-:W-:Y:S01]  /*1330*/  ISETP.GT.U32.AND P2, PT, R3.reuse, R30, PT ;  /* 0x0000001e0300720c */ /* 0x040fe20003f44070 */
[----:B------:R-:W-:Y:S02]  /*1340*/  IMAD.MOV R5, RZ, RZ, -R5 ;  /* 0x000000ffff057224 */ /* 0x000fe400078e0a05 */
[----:B------:R-:W-:Y:S01]  /*1350*/  @!P3 IMAD.IADD R20, R20, 0x1, -R3 ;  /* 0x000000011414b824 */ /* 0x000fe200078e0a03 */
[C---:B------:R-:W-:Y:S01]  /*1360*/  ISETP.GT.U32.AND P3, PT, R3.reuse, R32, PT ;  /* 0x000000200300720c */ /* 0x040fe20003f64070 */
[----:B------:R-:W-:-:S02]  /*1370*/  IMAD R34, R3, R5, R34 ;  /* 0x0000000503227224 */ /* 0x000fc400078e0222 */
[--C-:B------:R-:W-:Y:S02]  /*1380*/  @!P5 IMAD.IADD R22, R22, 0x1, -R3.reuse ;  /* 0x000000011616d824 */ /* 0x100fe400078e0a03 */
[--C-:B------:R-:W-:Y:S01]  /*1390*/  @!P1 IMAD.IADD R24, R24, 0x1, -R3.reuse ;  /* 0x0000000118189824 */ /* 0x100fe200078e0a03 */
[C---:B------:R-:W-:Y:S01]  /*13a0*/  ISETP.GT.U32.AND P5, PT, R3.reuse, R34, PT ;  /* 0x000000220300720c */ /* 0x040fe20003fa4070 */
        /* <DEDUP_REMOVED lines=8> */
[----:B------:R-:W-:Y:S01]  /*1430*/  IMAD.HI.U32 R13, R7, R40, RZ ;  /* 0x00000028070d7227 */ /* 0x000fe200078e00ff */
[----:B------:R-:W-:-:S03]  /*1440*/  ISETP.GT.U32.AND P6, PT, R3, R24, PT ;  /* 0x000000180300720c */ /* 0x000fc60003fc4070 */
[----:B------:R-:W-:Y:S02]  /*1450*/  IMAD.MOV R13, RZ, RZ, -R13 ;  /* 0x000000ffff0d7224 */ /* 0x000fe400078e0a0d */
[--C-:B------:R-:W-:Y:S01]  /*1460*/  @!P5 IMAD.IADD R34, R34, 0x1, -R3.reuse ;  /* 0x000000012222d824 */ /* 0x100fe200078e0a03 */
[C---:B------:R-:W-:Y:S01]  /*1470*/  ISETP.GT.U32.AND P5, PT, R3.reuse, R30, PT ;  /* 0x0000001e0300720c */ /* 0x040fe20003fa4070 */
[----:B------:R-:W-:Y:S01]  /*1480*/  @!P1 IMAD.IADD R36, R36, 0x1, -R3 ;  /* 0x0000000124249824 */ /* 0x000fe200078e0a03 */
[----:B------:R-:W-:Y:S01]  /*1490*/  ISETP.GT.U32.AND P1, PT, R3, R32, PT ;  /* 0x000000200300720c */ /* 0x000fe20003f24070 */
[----:B------:R-:W-:-:S04]  /*14a0*/  IMAD.HI.U32 R5, R7, R44, RZ ;  /* 0x0000002c07057227 */ /* 0x000fc800078e00ff */
[C---:B------:R-:W-:Y:S02]  /*14b0*/  IMAD R40, R3.reuse, R13, R40 ;  /* 0x0000000d03287224 */ /* 0x040fe400078e0228 */
[--C-:B------:R-:W-:Y:S01]  /*14c0*/  @!P4 IMAD.IADD R38, R38, 0x1, -R3.reuse ;  /* 0x000000012626c824 */ /* 0x100fe200078e0a03 */
[C---:B------:R-:W-:Y:S01]  /*14d0*/  ISETP.GT.U32.AND P4, PT, R3.reuse, R34, PT ;  /* 0x000000220300720c */ /* 0x040fe20003f84070 */
[----:B------:R-:W-:Y:S01]  /*14e0*/  @!P2 IMAD.IADD R26, R26, 0x1, -R3 ;  /* 0x000000011a1aa824 */ /* 0x000fe200078e0a03 */
[C---:B------:R-:W-:Y:S01]  /*14f0*/  ISETP.GT.U32.AND P2, PT, R3.reuse, R36, PT ;  /* 0x000000240300720c */ /* 0x040fe20003f44070 */
[----:B------:R-:W-:Y:S02]  /*1500*/  IMAD.MOV R13, RZ, RZ, -R5 ;  /* 0x000000ffff0d7224 */ /* 0x000fe400078e0a05 */
[----:B------:R-:W-:Y:S01]  /*1510*/  @!P3 IMAD.IADD R28, R28, 0x1, -R3 ;  /* 0x000000011c1cb824 */ /* 0x000fe200078e0a03 */
[----:B------:R-:W-:Y:S01]  /*1520*/  ISETP.GT.U32.AND P3, PT, R3, R40, PT ;  /* 0x000000280300720c */ /* 0x000fe20003f64070 */
[----:B------:R-:W-:-:S04]  /*1530*/  IMAD.HI.U32 R5, R7, R50, RZ ;  /* 0x0000003207057227 */ /* 0x000fc800078e00ff */
[C---:B------:R-:W-:Y:S02]  /*1540*/  IMAD R44, R3.reuse, R13, R44 ;  /* 0x0000000d032c7224 */ /* 0x040fe400078e022c */
[----:B------:R-:W-:Y:S02]  /*1550*/  IMAD.MOV R5, RZ, RZ, -R5 ;  /* 0x000000ffff057224 */ /* 0x000fe400078e0a05 */
[C---:B------:R-:W-:Y:S02]  /*1560*/  IMAD R46, R3.reuse, R15, R46 ;  /* 0x0000000f032e7224 */ /* 0x040fe400078e022e */
[--C-:B------:R-:W-:Y:S01]  /*1570*/  @!P1 IMAD.IADD R32, R32, 0x1, -R3.reuse ;  /* 0x0000000120209824 */ /* 0x100fe200078e0a03 */
[C---:B------:R-:W-:Y:S01]  /*1580*/  ISETP.GT.U32.AND P1, PT, R3.reuse, R44, PT ;  /* 0x0000002c0300720c */ /* 0x040fe20003f24070 */
[C---:B------:R-:W-:Y:S02]  /*1590*/  IMAD R50, R3.reuse, R5, R50 ;  /* 0x0000000503327224 */ /* 0x040fe400078e0232 */
[--C-:B------:R-:W-:Y:S01]  /*15a0*/  @!P4 IMAD.IADD R34, R34, 0x1, -R3.reuse ;  /* 0x000000012222c824 */ /* 0x100fe200078e0a03 */
[C---:B------:R-:W-:Y:S01]  /*15b0*/  ISETP.GT.U32.AND P4, PT, R3.reuse, R46, PT ;  /* 0x0000002e0300720c */ /* 0x040fe20003f84070 */
[--C-:B------:R-:W-:Y:S01]  /*15c0*/  @!P2 IMAD.IADD R36, R36, 0x1, -R3.reuse ;  /* 0x000000012424a824 */ /* 0x100fe200078e0a03 */
[C---:B------:R-:W-:Y:S01]  /*15d0*/  ISETP.GT.U32.AND P2, PT, R3.reuse, R48, PT ;  /* 0x000000300300720c */ /* 0x040fe20003f44070 */
[----:B------:R-:W-:Y:S01]  /*15e0*/  @!P3 IMAD.IADD R40, R40, 0x1, -R3 ;  /* 0x000000012828b824 */ /* 0x000fe200078e0a03 */
[----:B------:R-:W-:Y:S01]  /*15f0*/  ISETP.GT.U32.AND P3, PT, R3, R50, PT ;  /* 0x000000320300720c */ /* 0x000fe20003f64070 */
[----:B------:R-:W-:-:S04]  /*1600*/  IMAD.HI.U32 R5, R7, R54, RZ ;  /* 0x0000003607057227 */ /* 0x000fc800078e00ff */
[--C-:B------:R-:W-:Y:S02]  /*1610*/  @!P1 IMAD.IADD R44, R44, 0x1, -R3.reuse ;  /* 0x000000012c2c9824 */ /* 0x100fe400078e0a03 */
[----:B------:R-:W-:Y:S01]  /*1620*/  @!P5 IMAD.IADD R30, R30, 0x1, -R3 ;  /* 0x000000011e1ed824 */ /* 0x000fe200078e0a03 */
[C---:B------:R-:W-:Y:S01]  /*1630*/  ISETP.GT.U32.AND P5, PT, R3.reuse, R42, PT ;  /* 0x0000002a0300720c */ /* 0x040fe20003fa4070 */
[----:B------:R-:W-:Y:S02]  /*1640*/  IMAD.MOV R13, RZ, RZ, -R5 ;  /* 0x000000ffff0d7224 */ /* 0x000fe400078e0a05 */
[--C-:B------:R-:W-:Y:S02]  /*1650*/  @!P4 IMAD.IADD R46, R46, 0x1, -R3.reuse ;  /* 0x000000012e2ec824 */ /* 0x100fe400078e0a03 */
[----:B------:R-:W-:Y:S01]  /*1660*/  @!P2 IMAD.IADD R48, R48, 0x1, -R3 ;  /* 0x000000013030a824 */ /* 0x000fe200078e0a03 */
[----:B------:R-:W-:Y:S01]  /*1670*/  ISETP.GT.U32.AND P2, PT, R3, R44, PT ;  /* 0x0000002c0300720c */ /* 0x000fe20003f44070 */
[----:B------:R-:W-:-:S04]  /*1680*/  IMAD.HI.U32 R5, R7, R60, RZ ;  /* 0x0000003c07057227 */ /* 0x000fc800078e00ff */
[C---:B------:R-:W-:Y:S02]  /*1690*/  IMAD R54, R3.reuse, R13, R54 ;  /* 0x0000000d03367224 */ /* 0x040fe400078e0236 */
[----:B------:R-:W-:Y:S01]  /*16a0*/  @!P3 IMAD.IADD R50, R50, 0x1, -R3 ;  /* 0x000000013232b824 */ /* 0x000fe200078e0a03 */
[----:B------:R-:W-:Y:S01]  /*16b0*/  ISETP.GT.U32.AND P3, PT, R3, R46, PT ;  /* 0x0000002e0300720c */ /* 0x000fe20003f64070 */
[----:B------:R-:W-:Y:S01]  /*16c0*/  IMAD.HI.U32 R9, R7, R62, RZ ;  /* 0x0000003e07097227 */ /* 0x000fe200078e00ff */
[----:B------:R-:W-:-:S03]  /*16d0*/  ISETP.GT.U32.AND P4, PT, R3, R54, PT ;  /* 0x000000360300720c */ /* 0x000fc60003f84070 */
[----:B------:R-:W-:Y:S02]  /*16e0*/  IMAD.MOV R5, RZ, RZ, -R5 ;  /* 0x000000ffff057224 */ /* 0x000fe400078e0a05 */
[----:B------:R-:W-:-:S04]  /*16f0*/  IMAD.HI.U32 R11, R7, R64, RZ ;  /* 0x00000040070b7227 */ /* 0x000fc800078e00ff */
[----:B------:R-:W-:Y:S02]  /*1700*/  IMAD.MOV R9, RZ, RZ, -R9 ;  /* 0x000000ffff097224 */ /* 0x000fe400078e0a09 */
[C---:B------:R-:W-:Y:S02]  /*1710*/  IMAD R60, R3.reuse, R5, R60 ;  /* 0x00000005033c7224 */ /* 0x040fe400078e023c */
[----:B------:R-:W-:Y:S02]  /*1720*/  IMAD.MOV R11, RZ, RZ, -R11 ;  /* 0x000000ffff0b7224 */ /* 0x000fe400078e0a0b */
[--C-:B------:R-:W-:Y:S01]  /*1730*/  @!P5 IMAD.IADD R42, R42, 0x1, -R3.reuse ;  /* 0x000000012a2ad824 */ /* 0x100fe200078e0a03 */
[C---:B------:R-:W-:Y:S01]  /*1740*/  ISETP.GT.U32.AND P5, PT, R3.reuse, R52, PT ;  /* 0x000000340300720c */ /* 0x040fe20003fa4070 */
[C---:B------:R-:W-:Y:S02]  /*1750*/  IMAD R62, R3.reuse, R9, R62 ;  /* 0x00000009033e7224 */ /* 0x040fe400078e023e */
[----:B------:R-:W-:Y:S01]  /*1760*/  @!P2 IMAD.IADD R44, R44, 0x1, -R3 ;  /* 0x000000012c2ca824 */ /* 0x000fe200078e0a03 */
[C---:B------:R-:W-:Y:S01]  /*1770*/  ISETP.GT.U32.AND P2, PT, R3.reuse, R60, PT ;  /* 0x0000003c0300720c */ /* 0x040fe20003f44070 */
[C---:B------:R-:W-:Y:S01]  /*1780*/  IMAD R64, R3.reuse, R11, R64 ;  /* 0x0000000b03407224 */ /* 0x040fe200078e0240 */
[----:B------:R-:W-:Y:S01]  /*1790*/  ISETP.GT.U32.AND P1, PT, R3, R42, PT ;  /* 0x0000002a0300720c */ /* 0x000fe20003f24070 */
[----:B------:R-:W-:-:S04]  /*17a0*/  IMAD.HI.U32 R11, R7, R108, RZ ;  /* 0x0000006c070b7227 */ /* 0x000fc800078e00ff */
        /* <DEDUP_REMOVED lines=15> */
[----:B------:R-:W-:Y:S01]  /*18a0*/  @!P4 IMAD.IADD R64, R64, 0x1, -R3 ;  /* 0x000000014040c824 */ /* 0x000fe200078e0a03 */
[----:B------:R-:W-:Y:S01]  /*18b0*/  ISETP.GT.U32.AND P4, PT, R3, R62, PT ;  /* 0x0000003e0300720c */ /* 0x000fe20003f84070 */
[----:B------:R-:W-:Y:S02]  /*18c0*/  IMAD.MOV R9, RZ, RZ, -R9 ;  /* 0x000000ffff097224 */ /* 0x000fe400078e0a09 */
[----:B------:R-:W-:-:S04]  /*18d0*/  IMAD.HI.U32 R5, R7, R66, RZ ;  /* 0x0000004207057227 */ /* 0x000fc800078e00ff */
[C---:B------:R-:W-:Y:S02]  /*18e0*/  IMAD R68, R3.reuse, R9, R68 ;  /* 0x0000000903447224 */ /* 0x040fe400078e0244 */
[----:B------:R-:W-:Y:S01]  /*18f0*/  @!P2 IMAD.IADD R108, R108, 0x1, -R3 ;  /* 0x000000016c6ca824 */ /* 0x000fe200078e0a03 */
[----:B------:R-:W-:Y:S01]  /*1900*/  ISETP.GE.AND P2, PT, R102, RZ, PT ;  /* 0x000000ff6600720c */ /* 0x000fe20003f46270 */
[----:B------:R-:W-:Y:S02]  /*1910*/  IMAD.MOV R5, RZ, RZ, -R5 ;  /* 0x000000ffff057224 */ /* 0x000fe400078e0a05 */
[--C-:B------:R-:W-:Y:S01]  /*1920*/  @!P1 IMAD.IADD R52, R52, 0x1, -R3.reuse ;  /* 0x0000000134349824 */ /* 0x100fe200078e0a03 */
[C---:B------:R-:W-:Y:S01]  /*1930*/  ISETP.GT.U32.AND P1, PT, R3.reuse, R68, PT ;  /* 0x000000440300720c */ /* 0x040fe20003f24070 */
[C---:B------:R-:W-:Y:S02]  /*1940*/  IMAD R66, R3.reuse, R5, R66 ;  /* 0x0000000503427224 */ /* 0x040fe400078e0242 */
[--C-:B------:R-:W-:Y:S01]  /*1950*/  @!P4 IMAD.IADD R62, R62, 0x1, -R3.reuse ;  /* 0x000000013e3ec824 */ /* 0x100fe200078e0a03 */
[----:B------:R-:W-:Y:S01]  /*1960*/  ISETP.GE.AND P4, PT, R100, RZ, PT ;  /* 0x000000ff6400720c */ /* 0x000fe20003f86270 */
[--C-:B------:R-:W-:Y:S01]  /*1970*/  @!P5 IMAD.IADD R50, R50, 0x1, -R3.reuse ;  /* 0x000000013232d824 */ /* 0x100fe200078e0a03 */
[----:B------:R-:W-:Y:S01]  /*1980*/  ISETP.GT.U32.AND P5, PT, R3, R66, PT ;  /* 0x000000420300720c */ /* 0x000fe20003fa4070 */
[--C-:B------:R-:W-:Y:S01]  /*1990*/  @!P3 IMAD.IADD R60, R60, 0x1, -R3.reuse ;  /* 0x000000013c3cb824 */ /* 0x100fe200078e0a03 */
[----:B------:R-:W-:Y:S01]  /*19a0*/  ISETP.GE.AND P3, PT, R101, RZ, PT ;  /* 0x000000ff6500720c */ /* 0x000fe20003f66270 */
[--C-:B------:R-:W-:Y:S01]  /*19b0*/  @!P6 IMAD.IADD R24, R24, 0x1, -R3.reuse ;  /* 0x000000011818e824 */ /* 0x100fe200078e0a03 */
[----:B------:R-:W-:Y:S01]  /*19c0*/  ISETP.GT.U32.AND P6, PT, R3, R38, PT ;  /* 0x000000260300720c */ /* 0x000fe20003fc4070 */
[----:B------:R-:W-:Y:S01]  /*19d0*/  @!P2 IMAD.MOV R10, RZ, RZ, -R10 ;  /* 0x000000ffff0aa224 */ /* 0x000fe200078e0a0a */
[----:B------:R-:W-:Y:S01]  /*19e0*/  ISETP.GE.AND P2, PT, R97, RZ, PT ;  /* 0x000000ff6100720c */ /* 0x000fe20003f46270 */
[----:B------:R-:W-:Y:S01]  /*19f0*/  @!P1 IMAD.IADD R68, R68, 0x1, -R3 ;  /* 0x0000000144449824 */ /* 0x000fe200078e0a03 */
[----:B------:R-:W-:Y:S01]  /*1a00*/  ISETP.GE.AND P1, PT, R103, RZ, PT ;  /* 0x000000ff6700720c */ /* 0x000fe20003f26270 */
[----:B------:R-:W-:-:S02]  /*1a10*/  IMAD R70, R6, 0x40, R185 ;  /* 0x0000004006467824 */ /* 0x000fc400078e02b9 */
[----:B------:R-:W-:Y:S01]  /*1a20*/  @!P4 IMAD.MOV R14, RZ, RZ, -R14 ;  /* 0x000000ffff0ec224 */ /* 0x000fe200078e0a0e */
[----:B------:R-:W-:Y:S01]  /*1a30*/  ISETP.GE.AND P4, PT, R95, RZ, PT ;  /* 0x000000ff5f00720c */ /* 0x000fe20003f86270 */
[--C-:B------:R-:W-:Y:S01]  /*1a40*/  @!P5 IMAD.IADD R66, R66, 0x1, -R3.reuse ;  /* 0x000000014242d824 */ /* 0x100fe200078e0a03 */
[C---:B------:R-:W-:Y:S01]  /*1a50*/  ISETP.GT.U32.AND P5, PT, R3.reuse, R64, PT ;  /* 0x000000400300720c */ /* 0x040fe20003fa4070 */
[----:B------:R-:W-:Y:S01]  /*1a60*/  @!P3 IMAD.MOV R12, RZ, RZ, -R12 ;  /* 0x000000ffff0cb224 */ /* 0x000fe200078e0a0c */
[----:B------:R-:W-:Y:S01]  /*1a70*/  ISETP.GE.AND P3, PT, R96, RZ, PT ;  /* 0x000000ff6000720c */ /* 0x000fe20003f66270 */
[----:B------:R-:W-:Y:S01]  /*1a80*/  @!P6 IMAD.IADD R38, R38, 0x1, -R3 ;  /* 0x000000012626e824 */ /* 0x000fe200078e0a03 */
[----:B------:R-:W-:Y:S01]  /*1a90*/  ISETP.GT.U32.AND P6, PT, R3, R40, PT ;  /* 0x000000280300720c */ /* 0x000fe20003fc4070 */
[----:B------:R-:W-:Y:S01]  /*1aa0*/  @!P2 IMAD.MOV R20, RZ, RZ, -R20 ;  /* 0x000000ffff14a224 */ /* 0x000fe200078e0a14 */
[----:B------:R-:W-:Y:S01]  /*1ab0*/  ISETP.GE.AND P2, PT, R92, RZ, PT ;  /* 0x000000ff5c00720c */ /* 0x000fe20003f46270 */
[----:B------:R-:W-:Y:S01]  /*1ac0*/  @!P1 IMAD.MOV R8, RZ, RZ, -R8 ;  /* 0x000000ffff089224 */ /* 0x000fe200078e0a08 */
[----:B------:R-:W-:Y:S01]  /*1ad0*/  ISETP.GE.AND P1, PT, R98, RZ, PT ;  /* 0x000000ff6200720c */ /* 0x000fe20003f26270 */
[----:B------:R-:W-:Y:S01]  /*1ae0*/  IMAD.HI.U32 R7, R7, R110, RZ ;  /* 0x0000006e07077227 */ /* 0x000fe200078e00ff */
[----:B------:R-:W-:-:S03]  /*1af0*/  IABS R5, R70 ;  /* 0x0000004600057213 */ /* 0x000fc60000000000 */
[----:B------:R-:W-:Y:S01]  /*1b00*/  @!P4 IMAD.MOV R24, RZ, RZ, -R24 ;  /* 0x000000ffff18c224 */ /* 0x000fe200078e0a18 */
[----:B------:R-:W-:Y:S01]  /*1b10*/  ISETP.GE.AND P4, PT, R90, RZ, PT ;  /* 0x000000ff5a00720c */ /* 0x000fe20003f86270 */
[--C-:B------:R-:W-:Y:S01]  /*1b20*/  @!P5 IMAD.IADD R64, R64, 0x1, -R3.reuse ;  /* 0x000000014040d824 */ /* 0x100fe200078e0a03 */
[----:B------:R-:W-:Y:S01]  /*1b30*/  ISETP.GE.AND P5, PT, R99, RZ, PT ;  /* 0x000000ff6300720c */ /* 0x000fe20003fa6270 */
        /* <DEDUP_REMOVED lines=8> */
[----:B------:R-:W-:-:S02]  /*1bc0*/  IMAD.MOV.U32 R56, RZ, RZ, R50 ;  /* 0x000000ffff387224 */ /* 0x000fc400078e0032 */
[----:B------:R-:W-:Y:S01]  /*1bd0*/  @!P4 IMAD.MOV R34, RZ, RZ, -R34 ;  /* 0x000000ffff22c224 */ /* 0x000fe200078e0a22 */
[----:B------:R-:W-:Y:S01]  /*1be0*/  ISETP.GE.AND P4, PT, R85, RZ, PT ;  /* 0x000000ff5500720c */ /* 0x000fe20003f86270 */
[----:B------:R-:W-:Y:S01]  /*1bf0*/  @!P5 IMAD.MOV R16, RZ, RZ, -R16 ;  /* 0x000000ffff10d224 */ /* 0x000fe200078e0a10 */
        /* <DEDUP_REMOVED lines=9> */
[----:B------:R-:W-:-:S02]  /*1c90*/  IMAD.MOV R7, RZ, RZ, -R7 ;  /* 0x000000ffff077224 */ /* 0x000fc400078e0a07 */
[----:B------:R-:W-:Y:S01]  /*1ca0*/  @!P4 IMAD.MOV R44, RZ, RZ, -R44 ;  /* 0x000000ffff2cc224 */ /* 0x000fe200078e0a2c */
[----:B------:R-:W-:Y:S01]  /*1cb0*/  ISETP.GE.AND P4, PT, R79, RZ, PT ;  /* 0x000000ff4f00720c */ /* 0x000fe20003f86270 */
[----:B------:R-:W-:Y:S01]  /*1cc0*/  @!P5 IMAD.MOV R26, RZ, RZ, -R26 ;  /* 0x000000ffff1ad224 */ /* 0x000fe200078e0a1a */
[----:B------:R-:W-:Y:S01]  /*1cd0*/  ISETP.GE.AND P5, PT, R89, RZ, PT ;  /* 0x000000ff5900720c */ /* 0x000fe20003fa6270 */
[----:B------:R-:W-:Y:S01]  /*1ce0*/  @!P3 IMAD.MOV R42, RZ, RZ, -R42 ;  /* 0x000000ffff2ab224 */ /* 0x000fe200078e0a2a */
[----:B------:R-:W-:Y:S01]  /*1cf0*/  ISETP.GE.AND P3, PT, R81, RZ, PT ;  /* 0x000000ff5100720c */ /* 0x000fe20003f66270 */
[----:B------:R-:W-:Y:S01]  /*1d00*/  @!P6 IMAD.IADD R54, R54, 0x1, -R3 ;  /* 0x000000013636e824 */ /* 0x000fe200078e0a03 */
[----:B------:R-:W-:Y:S01]  /*1d10*/  ISETP.GE.AND P6, PT, R71, UR6, PT ;  /* 0x0000000647007c0c */ /* 0x000fe2000bfc6270 */
[----:B------:R-:W-:-:S03]  /*1d20*/  IMAD.HI.U32 R4, R4, R5, RZ ;  /* 0x0000000504047227 */ /* 0x000fc600078e00ff */
[----:B------:R-:W-:Y:S01]  /*1d30*/  SEL R11, R0, RZ, !P6 ;  /* 0x000000ff000b7207 */ /* 0x000fe20007000000 */
[----:B------:R-:W-:Y:S01]  /*1d40*/  @!P2 IMAD.MOV R56, RZ, RZ, -R56 ;  /* 0x000000ffff38a224 */ /* 0x000fe200078e0a38 */
[----:B------:R-:W-:Y:S01]  /*1d50*/  ISETP.GT.U32.AND P2, PT, R3, R66, PT ;  /* 0x000000420300720c */ /* 0x000fe20003f44070 */
[----:B------:R-:W-:Y:S01]  /*1d60*/  @!P1 IMAD.MOV R38, RZ, RZ, -R38 ;  /* 0x000000ffff269224 */ /* 0x000fe200078e0a26 */
[----:B------:R-:W-:Y:S01]  /*1d70*/  ISETP.GE.AND P1, PT, R83, RZ, PT ;  /* 0x000000ff5300720c */ /* 0x000fe20003f26270 */
[C---:B------:R-:W-:Y:S01]  /*1d80*/  IMAD R110, R3.reuse, R7, R110 ;  /* 0x00000007036e7224 */ /* 0x040fe200078e026e */
[----:B------:R-:W-:Y:S01]  /*1d90*/  ISETP.GT.U32.AND P6, PT, R3, R108, PT ;  /* 0x0000006c0300720c */ /* 0x000fe20003fc4070 */
[----:B------:R-:W-:Y:S02]  /*1da0*/  IMAD.MOV.U32 R58, RZ, RZ, R54 ;  /* 0x000000ffff3a7224 */ /* 0x000fe400078e0036 */
[----:B------:R-:W-:Y:S02]  /*1db0*/  IMAD.MOV R13, RZ, RZ, -R4 ;  /* 0x000000ffff0d7224 */ /* 0x000fe400078e0a04 */
[----:B------:R-:W-:-:S02]  /*1dc0*/  IMAD.MOV.U32 R4, RZ, RZ, R52 ;  /* 0x000000ffff047224 */ /* 0x000fc400078e0034 */
[----:B------:R-:W-:Y:S01]  /*1dd0*/  @!P4 IMAD.MOV R58, RZ, RZ, -R58 ;  /* 0x000000ffff3ac224 */ /* 0x000fe200078e0a3a */
[C---:B------:R-:W-:Y:S01]  /*1de0*/  ISETP.GT.U32.AND P4, PT, R3.reuse, R110, PT ;  /* 0x0000006e0300720c */ /* 0x040fe20003f84070 */
[----:B------:R-:W-:Y:S01]  /*1df0*/  @!P5 IMAD.MOV R36, RZ, RZ, -R36 ;  /* 0x000000ffff24d224 */ /* 0x000fe200078e0a24 */
[----:B------:R-:W-:Y:S01]  /*1e00*/  ISETP.GE.AND P5, PT, R84, RZ, PT ;  /* 0x000000ff5400720c */ /* 0x000fe20003fa6270 */
[----:B------:R-:W-:Y:S01]  /*1e10*/  @!P3 IMAD.MOV R4, RZ, RZ, -R4 ;  /* 0x000000ffff04b224 */ /* 0x000fe200078e0a04 */
[----:B------:R-:W-:Y:S01]  /*1e20*/  ISETP.GT.U32.AND P3, PT, R3, R68, PT ;  /* 0x000000440300720c */ /* 0x000fe20003f64070 */
[----:B------:R-:W-:Y:S02]  /*1e30*/  IMAD.MOV.U32 R6, RZ, RZ, R48 ;  /* 0x000000ffff067224 */ /* 0x000fe400078e0030 */
[--C-:B------:R-:W-:Y:S01]  /*1e40*/  @!P2 IMAD.IADD R66, R66, 0x1, -R3.reuse ;  /* 0x000000014242a824 */ /* 0x100fe200078e0a03 */
[----:B------:R-:W-:Y:S01]  /*1e50*/  ISETP.GE.AND P2, PT, R76, RZ, PT ;  /* 0x000000ff4c00720c */ /* 0x000fe20003f46270 */
[----:B------:R-:W-:Y:S01]  /*1e60*/  @!P1 IMAD.MOV R6, RZ, RZ, -R6 ;  /* 0x000000ffff069224 */ /* 0x000fe200078e0a06 */
[----:B------:R-:W-:Y:S01]  /*1e70*/  ISETP.GE.AND P1, PT, R77, RZ, PT ;  /* 0x000000ff4d00720c */ /* 0x000fe20003f26270 */
[--C-:B------:R-:W-:Y:S01]  /*1e80*/  @!P6 IMAD.IADD R108, R108, 0x1, -R3.reuse ;  /* 0x000000016c6ce824 */ /* 0x100fe200078e0a03 */
[----:B------:R-:W-:Y:S01]  /*1e90*/  ISETP.GE.AND P6, PT, R74, RZ, PT ;  /* 0x000000ff4a00720c */ /* 0x000fe20003fc6270 */
[--C-:B------:R-:W-:Y:S01]  /*1ea0*/  @!P4 IMAD.IADD R110, R110, 0x1, -R3.reuse ;  /* 0x000000016e6ec824 */ /* 0x100fe200078e0a03 */
[----:B------:R-:W-:Y:S01]  /*1eb0*/  ISETP.GE.AND P4, PT, R69, UR6, PT ;  /* 0x0000000645007c0c */ /* 0x000fe2000bf86270 */
[----:B------:R-:W-:Y:S01]  /*1ec0*/  @!P5 IMAD.MOV R46, RZ, RZ, -R46 ;  /* 0x000000ffff2ed224 */ /* 0x000fe200078e0a2e */
[----:B------:R-:W-:Y:S01]  /*1ed0*/  ISETP.GE.AND P5, PT, R78, RZ, PT ;  /* 0x000000ff4e00720c */ /* 0x000fe20003fa6270 */
[----:B------:R-:W-:Y:S01]  /*1ee0*/  @!P3 IMAD.IADD R68, R68, 0x1, -R3 ;  /* 0x000000014444b824 */ /* 0x000fe200078e0a03 */
[----:B------:R-:W-:Y:S01]  /*1ef0*/  SEL R15, R0, RZ, !P4 ;  /* 0x000000ff000f7207 */ /* 0x000fe20006000000 */
[C---:B------:R-:W-:Y:S01]  /*1f00*/  IMAD R5, R2.reuse, R13, R5 ;  /* 0x0000000d02057224 */ /* 0x040fe200078e0205 */
[----:B------:R-:W-:Y:S01]  /*1f10*/  ISETP.GE.AND P4, PT, R73, RZ, PT ;  /* 0x000000ff4900720c */ /* 0x000fe20003f86270 */
[----:B------:R-:W-:Y:S01]  /*1f20*/  IMAD.MOV.U32 R118, RZ, RZ, R68 ;  /* 0x000000ffff767224 */ /* 0x000fe200078e0044 */
[----:B------:R-:W-:Y:S01]  /*1f30*/  LOP3.LUT R68, R183, 0x22, RZ, 0xfc, !PT ;  /* 0x00000022b7447812 */ /* 0x000fe200078efcff */
[----:B------:R-:W-:Y:S01]  /*1f40*/  @!P2 IMAD.MOV R64, RZ, RZ, -R64 ;  /* 0x000000ffff40a224 */ /* 0x000fe200078e0a40 */
[----:B------:R-:W-:Y:S01]  /*1f50*/  ISETP.GT.U32.AND P2, PT, R2, R5, PT ;  /* 0x000000050200720c */ /* 0x000fe20003f44070 */
[----:B------:R-:W-:Y:S01]  /*1f60*/  @!P1 IMAD.MOV R62, RZ, RZ, -R62 ;  /* 0x000000ffff3e9224 */ /* 0x000fe200078e0a3e */
[----:B------:R-:W-:Y:S01]  /*1f70*/  ISETP.GT.U32.AND P1, PT, R3, R110, PT ;  /* 0x0000006e0300720c */ /* 0x000fe20003f24070 */
[----:B------:R-:W-:Y:S01]  /*1f80*/  IMAD R7, R183, R106, RZ ;  /* 0x0000006ab7077224 */ /* 0x000fe200078e02ff */
[----:B------:R-:W-:Y:S01]  /*1f90*/  ISETP.GE.AND P3, PT, R75, RZ, PT ;  /* 0x000000ff4b00720c */ /* 0x000fe20003f66270 */
[----:B------:R-:W-:Y:S01]  /*1fa0*/  @!P6 IMAD.MOV R118, RZ, RZ, -R118 ;  /* 0x000000ffff76e224 */ /* 0x000fe200078e0a76 */
[----:B------:R-:W-:Y:S01]  /*1fb0*/  ISETP.GE.AND P6, PT, R80, RZ, PT ;  /* 0x000000ff5000720c */ /* 0x000fe20003fc6270 */
[----:B------:R-:W-:-:S02]  /*1fc0*/  IMAD R9, R106, 0x2, R7 ;  /* 0x000000026a097824 */ /* 0x000fc400078e0207 */
[----:B------:R-:W-:Y:S02]  /*1fd0*/  IMAD.MOV.U32 R120, RZ, RZ, R108 ;  /* 0x000000ffff787224 */ /* 0x000fe400078e006c */
[----:B------:R-:W-:Y:S01]  /*1fe0*/  @!P5 IMAD.MOV R60, RZ, RZ, -R60 ;  /* 0x000000ffff3cd224 */ /* 0x000fe200078e0a3c */
[----:B------:R-:W-:Y:S01]  /*1ff0*/  ISETP.NE.U32.AND P5, PT, R11, RZ, PT ;  /* 0x000000ff0b00720c */ /* 0x000fe20003fa5070 */
[----:B------:R-:W-:Y:S02]  /*2000*/  IMAD R11, R106, 0x2, R9 ;  /* 0x000000026a0b7824 */ /* 0x000fe400078e0209 */
[----:B------:R-:W-:Y:S01]  /*2010*/  @!P4 IMAD.MOV R120, RZ, RZ, -R120 ;  /* 0x000000ffff78c224 */ /* 0x000fe200078e0a78 */
[----:B------:R-:W-:Y:S01]  /*2020*/  ISETP.GE.AND P4, PT, R68, UR6, PT ;  /* 0x0000000644007c0c */ /* 0x000fe2000bf86270 */
[----:B------:R-:W-:Y:S02]  /*2030*/  IMAD.MOV.U32 R124, RZ, RZ, R112 ;  /* 0x000000ffff7c7224 */ /* 0x000fe400078e0070 */
[----:B------:R-:W-:-:S02]  /*2040*/  @!P2 IMAD.IADD R5, R5, 0x1, -R2 ;  /* 0x000000010505a824 */ /* 0x000fc400078e0a02 */
[----:B------:R-:W-:Y:S02]  /*2050*/  IMAD R13, R106, 0x2, R11 ;  /* 0x000000026a0d7824 */ /* 0x000fe400078e020b */
[----:B------:R-:W-:Y:S01]  /*2060*/  @!P1 IMAD.IADD R110, R110, 0x1, -R3 ;  /* 0x000000016e6e9824 */ /* 0x000fe200078e0a03 */
[----:B------:R-:W-:Y:S01]  /*2070*/  SEL R3, R0, RZ, !P4 ;  /* 0x000000ff00037207 */ /* 0x000fe20006000000 */
[----:B------:R-:W-:Y:S01]  /*2080*/  @!P6 IMAD.MOV R124, RZ, RZ, -R124 ;  /* 0x000000ffff7ce224 */ /* 0x000fe200078e0a7c */
[----:B------:R-:W-:Y:S01]  /*2090*/  ISETP.GE.AND P6, PT, R67, UR6, PT ;  /* 0x0000000643007c0c */ /* 0x000fe2000bfc6270 */
[----:B------:R-:W-:Y:S01]  /*20a0*/  IMAD R181, R106, 0x2, R13 ;  /* 0x000000026ab57824 */ /* 0x000fe200078e020d */
[----:B------:R-:W-:Y:S01]  /*20b0*/  ISETP.GT.U32.AND P2, PT, R2, R5, PT ;  /* 0x000000050200720c */ /* 0x000fe20003f44070 */
[----:B------:R-:W-:Y:S01]  /*20c0*/  IMAD.MOV.U32 R122, RZ, RZ, R110 ;  /* 0x000000ffff7a7224 */ /* 0x000fe200078e006e */
[----:B------:R-:W-:Y:S01]  /*20d0*/  ISETP.NE.U32.AND P4, PT, R3, RZ, PT ;  /* 0x000000ff0300720c */ /* 0x000fe20003f85070 */
[----:B------:R-:W-:Y:S01]  /*20e0*/  IMAD R193, R106, 0x2, R181 ;  /* 0x000000026ac17824 */ /* 0x000fe200078e02b5 */
[----:B------:R-:W-:Y:S01]  /*20f0*/  SEL R3, R0, RZ, !P6 ;  /* 0x000000ff00037207 */ /* 0x000fe20007000000 */
[----:B------:R-:W-:Y:S01]  /*2100*/  @!P3 IMAD.MOV R66, RZ, RZ, -R66 ;  /* 0x000000ffff42b224 */ /* 0x000fe200078e0a42 */
[----:B------:R-:W-:Y:S01]  /*2110*/  ISETP.GE.AND P6, PT, R70, RZ, PT ;  /* 0x000000ff4600720c */ /* 0x000fe20003fc6270 */
[----:B------:R-:W-:Y:S01]  /*2120*/  IMAD R195, R106, 0x2, R193 ;  /* 0x000000026ac37824 */ /* 0x000fe200078e02c1 */
[----:B------:R-:W-:-:S02]  /*2130*/  ISETP.GE.AND P1, PT, R72, RZ, PT ;  /* 0x000000ff4800720c */ /* 0x000fc40003f26270 */
[----:B------:R-:W-:Y:S01]  /*2140*/  ISETP.NE.U32.AND P3, PT, R15, RZ, PT ;  /* 0x000000ff0f00720c */ /* 0x000fe20003f65070 */
[C---:B------:R-:W-:Y:S02]  /*2150*/  IMAD R197, R106.reuse, 0x2, R195 ;  /* 0x000000026ac57824 */ /* 0x040fe400078e02c3 */
[----:B------:R-:W-:Y:S01]  /*2160*/  @!P2 IMAD.IADD R5, R5, 0x1, -R2 ;  /* 0x000000010505a824 */ /* 0x000fe200078e0a02 */
[----:B------:R-:W-:Y:S01]  /*2170*/  ISETP.NE.AND P2, PT, R105, RZ, PT ;  /* 0x000000ff6900720c */ /* 0x000fe20003f45270 */
[----:B------:R-:W-:-:S04]  /*2180*/  IMAD R199, R106, 0x2, R197 ;  /* 0x000000026ac77824 */ /* 0x000fc800078e02c5 */
[----:B------:R-:W-:Y:S01]  /*2190*/  @!P6 IMAD.MOV R5, RZ, RZ, -R5 ;  /* 0x000000ffff05e224 */ /* 0x000fe200078e0a05 */
[----:B------:R-:W-:Y:S01]  /*21a0*/  ISETP.NE.AND P6, PT, R104, RZ, PT ;  /* 0x000000ff6800720c */ /* 0x000fe20003fc5270 */
[C---:B------:R-:W-:Y:S02]  /*21b0*/  IMAD R201, R106.reuse, 0x2, R199 ;  /* 0x000000026ac97824 */ /* 0x040fe400078e02c7 */
[----:B------:R-:W-:Y:S01]  /*21c0*/  @!P1 IMAD.MOV R122, RZ, RZ, -R122 ;  /* 0x000000ffff7a9224 */ /* 0x000fe200078e0a7a */
[----:B------:R-:W-:Y:S01]  /*21d0*/  ISETP.NE.U32.AND P1, PT, R3, RZ, PT ;  /* 0x000000ff0300720c */ /* 0x000fe20003f25070 */
[----:B------:R-:W-:Y:S01]  /*21e0*/  IMAD R203, R106, 0x2, R201 ;  /* 0x000000026acb7824 */ /* 0x000fe200078e02c9 */
[----:B------:R-:W-:-:S03]  /*21f0*/  LOP3.LUT R3, RZ, R105, RZ, 0x33, !PT ;  /* 0x00000069ff037212 */ /* 0x000fc600078e33ff */
[C---:B------:R-:W-:Y:S01]  /*2200*/  IMAD R205, R106.reuse, 0x2, R203 ;  /* 0x000000026acd7824 */ /* 0x040fe200078e02cb */
[C---:B------:R-:W-:Y:S02]  /*2210*/  SEL R53, R3.reuse, R34, !P2 ;  /* 0x0000002203357207 */ /* 0x040fe40005000000 */
[----:B------:R-:W-:Y:S01]  /*2220*/  SEL R113, R3, R36, !P2 ;  /* 0x0000002403717207 */ /* 0x000fe20005000000 */
[C---:B------:R-:W-:Y:S01]  /*2230*/  IMAD R27, R106.reuse, 0x2, R205 ;  /* 0x000000026a1b7824 */ /* 0x040fe200078e02cd */
[----:B------:R-:W-:Y:S01]  /*2240*/  @!P6 LOP3.LUT R5, RZ, R104, RZ, 0x33, !PT ;  /* 0x00000068ff05e212 */ /* 0x000fe200078e33ff */
[----:B------:R-:W-:Y:S01]  /*2250*/  IMAD R53, R53, UR4, RZ ;  /* 0x0000000435357c24 */ /* 0x000fe2000f8e02ff */
[C---:B------:R-:W-:Y:S01]  /*2260*/  SEL R50, R3.reuse, R38, !P2 ;  /* 0x0000002603327207 */ /* 0x040fe20005000000 */
[C---:B------:R-:W-:Y:S01]  /*2270*/  IMAD R31, R106.reuse, 0x2, R27 ;  /* 0x000000026a1f7824 */ /* 0x040fe200078e021b */
[----:B------:R-:W-:Y:S01]  /*2280*/  SEL R114, R3, R40, !P2 ;  /* 0x0000002803727207 */ /* 0x000fe20005000000 */
[----:B------:R-:W-:Y:S01]  /*2290*/  IMAD R180, R5, UR7, RZ ;  /* 0x0000000705b47c24 */ /* 0x000fe2000f8e02ff */
[C---:B------:R-:W-:Y:S01]  /*22a0*/  SEL R48, R3.reuse, R42, !P2 ;  /* 0x0000002a03307207 */ /* 0x040fe20005000000 */
[----:B------:R-:W-:Y:S01]  /*22b0*/  IMAD R127, R106, 0x2, R31 ;  /* 0x000000026a7f7824 */ /* 0x000fe200078e021f */
[C---:B------:R-:W-:Y:S01]  /*22c0*/  SEL R47, R3.reuse, R44, !P2 ;  /* 0x0000002c032f7207 */ /* 0x040fe20005000000 */
[----:B------:R-:W-:Y:S01]  /*22d0*/  IMAD.SHL.U32 R196, R180, 0x4, RZ ;  /* 0x00000004b4c47824 */ /* 0x000fe200078e00ff */
[C---:B------:R-:W-:Y:S01]  /*22e0*/  SEL R115, R3.reuse, R8, !P2 ;  /* 0x0000000803737207 */ /* 0x040fe20005000000 */
[----:B------:R-:W-:Y:S01]  /*22f0*/  IMAD R129, R106, 0x2, R127 ;  /* 0x000000026a817824 */ /* 0x000fe200078e027f */
[C---:B------:R-:W-:Y:S01]  /*2300*/  SEL R51, R3.reuse, R10, !P2 ;  /* 0x0000000a03337207 */ /* 0x040fe20005000000 */
[----:B------:R-:W-:Y:S01]  /*2310*/  IMAD R50, R50, UR4, RZ ;  /* 0x0000000432327c24 */ /* 0x000fe2000f8e02ff */
[----:B------:R-:W-:Y:S01]  /*2320*/  SEL R55, R3, R12, !P2 ;  /* 0x0000000c03377207 */ /* 0x000fe20005000000 */
[----:B------:R-:W-:Y:S01]  /*2330*/  IMAD R115, R115, UR4, RZ ;  /* 0x0000000473737c24 */ /* 0x000fe2000f8e02ff */
[----:B------:R-:W-:Y:S01]  /*2340*/  SEL R116, R3, R14, !P2 ;  /* 0x0000000e03747207 */ /* 0x000fe20005000000 */
[----:B------:R-:W-:Y:S01]  /*2350*/  IMAD R51, R51, UR4, RZ ;  /* 0x0000000433337c24 */ /* 0x000fe2000f8e02ff */
[----:B------:R-:W-:Y:S01]  /*2360*/  SEL R108, R3, R16, !P2 ;  /* 0x00000010036c7207 */ /* 0x000fe20005000000 */
[----:B------:R-:W-:Y:S01]  /*2370*/  IMAD R55, R55, UR4, RZ ;  /* 0x0000000437377c24 */ /* 0x000fe2000f8e02ff */
[C---:B------:R-:W-:Y:S01]  /*2380*/  SEL R54, R3.reuse, R18, !P2 ;  /* 0x0000001203367207 */ /* 0x040fe20005000000 */
[----:B------:R-:W-:Y:S01]  /*2390*/  IMAD R116, R116, UR4, RZ ;  /* 0x0000000474747c24 */ /* 0x000fe2000f8e02ff */
[C---:B------:R-:W-:Y:S01]  /*23a0*/  SEL R109, R3.reuse, R20, !P2 ;  /* 0x00000014036d7207 */ /* 0x040fe20005000000 */
[----:B------:R-:W-:Y:S01]  /*23b0*/  IMAD R108, R108, UR4, RZ ;  /* 0x000000046c6c7c24 */ /* 0x000fe2000f8e02ff */
[C---:B------:R-:W-:Y:S01]  /*23c0*/  SEL R117, R3.reuse, R22, !P2 ;  /* 0x0000001603757207 */ /* 0x040fe20005000000 */
        /* <DEDUP_REMOVED lines=35> */
[----:B------:R-:W-:Y:S01]  /*2600*/  SEL R34, R3, R124, !P2 ;  /* 0x0000007c03227207 */ /* 0x000fe20005000000 */
[----:B------:R-:W-:Y:S01]  /*2610*/  IMAD R3, R106, 0x2, R129 ;  /* 0x000000026a037824 */ /* 0x000fe200078e0281 */
[----:B------:R-:W-:Y:S01]  /*2620*/  IADD3 R130, P2, R196, UR8, RZ ;  /* 0x00000008c4827c10 */ /* 0x000fe2000ff5e0ff */
[----:B------:R-:W-:Y:S01]  /*2630*/  IMAD R38, R38, UR4, RZ ;  /* 0x0000000426267c24 */ /* 0x000fe2000f8e02ff */
[----:B------:R-:W-:Y:S01]  /*2640*/  LOP3.LUT R66, R183, 0x6, RZ, 0xfc, !PT ;  /* 0x00000006b7427812 */ /* 0x000fe200078efcff */
[----:B------:R-:W-:Y:S01]  /*2650*/  IMAD R15, R106, 0x2, R3 ;  /* 0x000000026a0f7824 */ /* 0x000fe200078e0203 */
[----:B------:R-:W-:Y:S01]  /*2660*/  LEA.HI.X.SX32 R132, R180, UR9, 0x2, P2 ;  /* 0x00000009b4847c11 */ /* 0x000fe200090f16ff */
[----:B------:R-:W-:Y:S01]  /*2670*/  IMAD R37, R37, UR4, RZ ;  /* 0x0000000425257c24 */ /* 0x000fe2000f8e02ff */
[-C--:B------:R-:W-:Y:S01]  /*2680*/  LEA R118, P2, R7, R130.reuse, 0x2 ;  /* 0x0000008207767211 */ /* 0x080fe200078410ff */
[----:B------:R-:W-:Y:S01]  /*2690*/  IMAD R36, R36, UR4, RZ ;  /* 0x0000000424247c24 */ /* 0x000fe2000f8e02ff */
[----:B------:R-:W-:Y:S01]  /*26a0*/  LEA R120, P6, R9, R130, 0x2 ;  /* 0x0000008209787211 */ /* 0x000fe200078c10ff */
[----:B------:R-:W-:Y:S01]  /*26b0*/  IMAD R35, R35, UR4, RZ ;  /* 0x0000000423237c24 */ /* 0x000fe2000f8e02ff */
[----:B------:R-:W-:Y:S01]  /*26c0*/  LEA.HI.X.SX32 R119, R7, R132, 0x2, P2 ;  /* 0x0000008407777211 */ /* 0x000fe200010f16ff */
[----:B------:R-:W-:Y:S01]  /*26d0*/  VIADD R7, R184, UR12 ;  /* 0x0000000cb8077c36 */ /* 0x000fe20008000000 */
[----:B------:R-:W-:Y:S01]  /*26e0*/  LEA R2, P2, R3, R130, 0x2 ;  /* 0x0000008203027211 */ /* 0x000fe200078410ff */
[----:B------:R-:W-:Y:S01]  /*26f0*/  IMAD R34, R34, UR4, RZ ;  /* 0x0000000422227c24 */ /* 0x000fe2000f8e02ff */
[----:B------:R-:W-:-:S02]  /*2700*/  LEA.HI.X.SX32 R121, R9, R132, 0x2, P6 ;  /* 0x0000008409797211 */ /* 0x000fc400030f16ff */
[----:B------:R-:W-:Y:S01]  /*2710*/  LEA R4, P6, R15, R130, 0x2 ;  /* 0x000000820f047211 */ /* 0x000fe200078c10ff */
[----:B------:R-:W-:Y:S01]  /*2720*/  @!PT LDS RZ, [RZ] ;  /* 0x00000000fffff984 */ /* 0x000fe20000000800 */
[----:B------:R-:W-:Y:S01]  /*2730*/  @!PT LDS RZ, [RZ] ;  /* 0x00000000fffff984 */ /* 0x000fe20000000800 */
[----:B------:R-:W-:Y:S01]  /*2740*/  @!PT LDS RZ, [RZ] ;  /* 0x00000000fffff984 */ /* 0x000fe20000000800 */
[----:B------:R-:W-:Y:S01]  /*2750*/  LDGSTS.E [R7], desc[UR16][R118.64], P0 ;  /* 0x0000000076077fae */ /* 0x000fe20008121850 */
[-C--:B------:R-:W-:Y:S02]  /*2760*/  LEA.HI.X.SX32 R3, R3, R132.reuse, 0x2, P2 ;  /* 0x0000008403037211 */ /* 0x080fe400010f16ff */
[----:B------:R-:W-:Y:S01]  /*2770*/  ISETP.GE.AND P2, PT, R66, UR6, PT ;  /* 0x0000000642007c0c */ /* 0x000fe2000bf46270 */
[----:B------:R-:W-:Y:S01]  /*2780*/  LDGSTS.E [R7+0x8], desc[UR16][R120.64], P5 ;  /* 0x0000800078077fae */ /* 0x000fe2000a921850 */
[----:B------:R-:W-:Y:S02]  /*2790*/  LOP3.LUT R64, R183, 0x26, RZ, 0xfc, !PT ;  /* 0x00000026b7407812 */ /* 0x000fe400078efcff */
[----:B------:R-:W-:Y:S01]  /*27a0*/  LEA.HI.X.SX32 R5, R15, R132, 0x2, P6 ;  /* 0x000000840f057211 */ /* 0x000fe200030f16ff */
[----:B------:R1:W-:Y:S01]  /*27b0*/  LDGSTS.E [R7+0x2000], desc[UR16][R2.64], P3 ;  /* 0x0200000002077fae */ /* 0x0003e20009921850 */
[----:B------:R-:W-:Y:S01]  /*27c0*/  ISETP.GE.AND P6, PT, R65, UR6, PT ;  /* 0x0000000641007c0c */ /* 0x000fe2000bfc6270 */
[----:B------:R-:W-:Y:S01]  /*27d0*/  IMAD R15, R106, 0x2, R15 ;  /* 0x000000026a0f7824 */ /* 0x000fe200078e020f */
[----:B------:R-:W-:Y:S01]  /*27e0*/  SEL R6, R0, RZ, !P2 ;  /* 0x000000ff00067207 */ /* 0x000fe20005000000 */
[----:B------:R2:W-:Y:S01]  /*27f0*/  LDGSTS.E [R7+0x2008], desc[UR16][R4.64], P4 ;  /* 0x0200800004077fae */ /* 0x0005e2000a121850 */
[----:B------:R-:W-:Y:S01]  /*2800*/  ISETP.GE.AND P2, PT, R64, UR6, PT ;  /* 0x0000000640007c0c */ /* 0x000fe2000bf46270 */
[----:B------:R-:W-:Y:S01]  /*2810*/  IMAD R9, R106, 0x2, R15 ;  /* 0x000000026a097824 */ /* 0x000fe200078e020f */
[----:B------:R-:W-:-:S02]  /*2820*/  SEL R8, R0, RZ, !P6 ;  /* 0x000000ff00087207 */ /* 0x000fc40007000000 */
[----:B------:R-:W-:Y:S02]  /*2830*/  ISETP.GE.AND P6, PT, R63, UR6, PT ;  /* 0x000000063f007c0c */ /* 0x000fe4000bfc6270 */
[----:B------:R-:W-:Y:S02]  /*2840*/  ISETP.NE.U32.AND P0, PT, R6, RZ, PT ;  /* 0x000000ff0600720c */ /* 0x000fe40003f05070 */
[----:B------:R-:W-:Y:S02]  /*2850*/  SEL R6, R0, RZ, !P2 ;  /* 0x000000ff00067207 */ /* 0x000fe40005000000 */
[----:B------:R-:W-:Y:S02]  /*2860*/  LEA R122, P4, R11, R130, 0x2 ;  /* 0x000000820b7a7211 */ /* 0x000fe400078810ff */
[----:B------:R-:W-:Y:S02]  /*2870*/  ISETP.NE.U32.AND P2, PT, R8, RZ, PT ;  /* 0x000000ff0800720c */ /* 0x000fe40003f45070 */
[----:B------:R-:W-:-:S02]  /*2880*/  SEL R8, R0, RZ, !P6 ;  /* 0x000000ff00087207 */ /* 0x000fc40007000000 */
[----:B------:R-:W-:Y:S02]  /*2890*/  LEA R124, P6, R13, R130, 0x2 ;  /* 0x000000820d7c7211 */ /* 0x000fe400078c10ff */
[----:B------:R-:W-:Y:S01]  /*28a0*/  LEA.HI.X.SX32 R123, R11, R132, 0x2, P4 ;  /* 0x000000840b7b7211 */ /* 0x000fe200020f16ff */
[----:B------:R-:W-:Y:S01]  /*28b0*/  VIADD R11, R59, UR12 ;  /* 0x0000000c3b0b7c36 */ /* 0x000fe20008000000 */
[----:B-1----:R-:W-:Y:S02]  /*28c0*/  LEA R2, P4, R15, R130, 0x2 ;  /* 0x000000820f027211 */ /* 0x002fe400078810ff */
[----:B------:R-:W-:Y:S02]  /*28d0*/  LOP3.LUT R62, R183, 0xa, RZ, 0xfc, !PT ;  /* 0x0000000ab73e7812 */ /* 0x000fe400078efcff */
[----:B------:R-:W-:Y:S01]  /*28e0*/  LEA.HI.X.SX32 R125, R13, R132, 0x2, P6 ;  /* 0x000000840d7d7211 */ /* 0x000fe200030f16ff */
[----:B------:R-:W-:Y:S01]  /*28f0*/  LDGSTS.E [R11], desc[UR16][R122.64], P1 ;  /* 0x000000007a0b7fae */ /* 0x000fe20008921850 */
[----:B--2---:R-:W-:-:S02]  /*2900*/  LEA R4, P6, R9, R130, 0x2 ;  /* 0x0000008209047211 */ /* 0x004fc400078c10ff */
[-C--:B------:R-:W-:Y:S01]  /*2910*/  LEA.HI.X.SX32 R3, R15, R132.reuse, 0x2, P4 ;  /* 0x000000840f037211 */ /* 0x080fe200020f16ff */
[----:B------:R-:W-:Y:S01]  /*2920*/  LDGSTS.E [R11+0x8], desc[UR16][R124.64], P0 ;  /* 0x000080007c0b7fae */ /* 0x000fe20008121850 */
[----:B------:R-:W-:Y:S02]  /*2930*/  ISETP.GE.AND P4, PT, R62, UR6, PT ;  /* 0x000000063e007c0c */ /* 0x000fe4000bf86270 */
[----:B------:R-:W-:Y:S01]  /*2940*/  ISETP.NE.U32.AND P5, PT, R6, RZ, PT ;  /* 0x000000ff0600720c */ /* 0x000fe20003fa5070 */
[----:B------:R1:W-:Y:S01]  /*2950*/  LDGSTS.E [R11+0x2000], desc[UR16][R2.64], P2 ;  /* 0x02000000020b7fae */ /* 0x0003e20009121850 */
[----:B------:R-:W-:Y:S02]  /*2960*/  LOP3.LUT R60, R183, 0x2a, RZ, 0xfc, !PT ;  /* 0x0000002ab73c7812 */ /* 0x000fe400078efcff */
[----:B------:R-:W-:Y:S01]  /*2970*/  LEA.HI.X.SX32 R5, R9, R132, 0x2, P6 ;  /* 0x0000008409057211 */ /* 0x000fe200030f16ff */
[----:B------:R-:W-:Y:S01]  /*2980*/  IMAD R9, R106, 0x2, R9 ;  /* 0x000000026a097824 */ /* 0x000fe200078e0209 */
[----:B------:R-:W-:-:S02]  /*2990*/  ISETP.GE.AND P6, PT, R61, UR6, PT ;  /* 0x000000063d007c0c */ /* 0x000fc4000bfc6270 */
[----:B------:R-:W-:Y:S02]  /*29a0*/  SEL R6, R0, RZ, !P4 ;  /* 0x000000ff00067207 */ /* 0x000fe40006000000 */
[----:B------:R-:W-:Y:S02]  /*29b0*/  ISETP.GE.AND P4, PT, R60, UR6, PT ;  /* 0x000000063c007c0c */ /* 0x000fe4000bf86270 */
[----:B------:R-:W-:Y:S01]  /*29c0*/  LOP3.LUT R58, R183, 0xc, RZ, 0xfc, !PT ;  /* 0x0000000cb73a7812 */ /* 0x000fe200078efcff */
[----:B------:R2:W-:Y:S01]  /*29d0*/  LDGSTS.E [R11+0x2008], desc[UR16][R4.64], P5 ;  /* 0x02008000040b7fae */ /* 0x0005e2000a921850 */
[----:B------:R-:W-:Y:S02]  /*29e0*/  SEL R7, R0, RZ, !P6 ;  /* 0x000000ff00077207 */ /* 0x000fe40007000000 */
[----:B------:R-:W-:Y:S02]  /*29f0*/  ISETP.NE.U32.AND P6, PT, R6, RZ, PT ;  /* 0x000000ff0600720c */ /* 0x000fe40003fc5070 */
[----:B------:R-:W-:-:S02]  /*2a00*/  SEL R6, R0, RZ, !P4 ;  /* 0x000000ff00067207 */ /* 0x000fc40006000000 */
[----:B------:R-:W-:Y:S02]  /*2a10*/  ISETP.GE.AND P4, PT, R58, UR6, PT ;  /* 0x000000063a007c0c */ /* 0x000fe4000bf86270 */
[----:B------:R-:W-:Y:S02]  /*2a20*/  ISETP.NE.U32.AND P1, PT, R7, RZ, PT ;  /* 0x000000ff0700720c */ /* 0x000fe40003f25070 */
[----:B------:R-:W-:Y:S02]  /*2a30*/  ISETP.NE.U32.AND P0, PT, R6, RZ, PT ;  /* 0x000000ff0600720c */ /* 0x000fe40003f05070 */
[----:B------:R-:W-:Y:S02]  /*2a40*/  SEL R7, R0, RZ, !P4 ;  /* 0x000000ff00077207 */ /* 0x000fe40006000000 */
[----:B------:R-:W-:Y:S02]  /*2a50*/  ISETP.NE.U32.AND P3, PT, R8, RZ, PT ;  /* 0x000000ff0800720c */ /* 0x000fe40003f65070 */
[----:B------:R-:W-:-:S02]  /*2a60*/  LEA R6, P5, R181, R130, 0x2 ;  /* 0x00000082b5067211 */ /* 0x000fc400078a10ff */
[----:B------:R-:W-:Y:S02]  /*2a70*/  ISETP.NE.U32.AND P4, PT, R7, RZ, PT ;  /* 0x000000ff0700720c */ /* 0x000fe40003f85070 */
[----:B------:R-:W-:Y:S02]  /*2a80*/  LOP3.LUT R56, R184, 0x20, RZ, 0x3c, !PT ;  /* 0x00000020b8387812 */ /* 0x000fe400078e3cff */
[----:B------:R-:W-:Y:S02]  /*2a90*/  LEA.HI.X.SX32 R7, R181, R132, 0x2, P5 ;  /* 0x00000084b5077211 */ /* 0x000fe400028f16ff */
[----:B-1----:R-:W-:Y:S01]  /*2aa0*/  LEA R2, P5, R193, R130, 0x2 ;  /* 0x00000082c1027211 */ /* 0x002fe200078a10ff */
[----:B------:R-:W-:Y:S01]  /*2ab0*/  VIADD R13, R56, UR12 ;  /* 0x0000000c380d7c36 */ /* 0x000fe20008000000 */
[----:B------:R-:W-:Y:S02]  /*2ac0*/  LOP3.LUT R22, R183, 0x2e, RZ, 0xfc, !PT ;  /* 0x0000002eb7167812 */ /* 0x000fe400078efcff */
[----:B------:R-:W-:-:S02]  /*2ad0*/  LEA.HI.X.SX32 R3, R193, R132, 0x2, P5 ;  /* 0x00000084c1037211 */ /* 0x000fc400028f16ff */
[----:B------:R1:W-:Y:S01]  /*2ae0*/  LDGSTS.E [R13], desc[UR16][R6.64], P3 ;  /* 0x00000000060d7fae */ /* 0x0003e20009921850 */
[----:B------:R-:W-:Y:S02]  /*2af0*/  ISETP.GE.AND P5, PT, R22, UR6, PT ;  /* 0x0000000616007c0c */ /* 0x000fe4000bfa6270 */
[----:B------:R-:W-:Y:S01]  /*2b00*/  ISETP.GE.AND P2, PT, R57, UR6, PT ;  /* 0x0000000639007c0c */ /* 0x000fe2000bf46270 */
[----:B------:R3:W-:Y:S01]  /*2b10*/  LDGSTS.E [R13+0x8], desc[UR16][R2.64], P6 ;  /* 0x00008000020d7fae */ /* 0x0007e2000b121850 */
[C---:B--2---:R-:W-:Y:S02]  /*2b20*/  LEA R4, P6, R9.reuse, R130, 0x2 ;  /* 0x0000008209047211 */ /* 0x044fe400078c10ff */
[----:B------:R-:W-:Y:S02]  /*2b30*/  SEL R8, R0, RZ, !P2 ;  /* 0x000000ff00087207 */ /* 0x000fe40005000000 */
[----:B------:R-:W-:Y:S01]  /*2b40*/  LEA.HI.X.SX32 R5, R9, R132, 0x2, P6 ;  /* 0x0000008409057211 */ /* 0x000fe200030f16ff */
[----:B------:R-:W-:Y:S01]  /*2b50*/  IMAD R9, R106, 0x2, R9 ;  /* 0x000000026a097824 */ /* 0x000fe200078e0209 */
[----:B------:R-:W-:-:S02]  /*2b60*/  ISETP.GE.AND P6, PT, R21, UR6, PT ;  /* 0x0000000615007c0c */ /* 0x000fc4000bfc6270 */
[C---:B-1----:R-:W-:Y:S01]  /*2b70*/  SEL R6, R0.reuse, RZ, !P5 ;  /* 0x000000ff00067207 */ /* 0x042fe20006800000 */
[----:B------:R1:W-:Y:S01]  /*2b80*/  LDGSTS.E [R13+0x2000], desc[UR16][R4.64], P1 ;  /* 0x02000000040d7fae */ /* 0x0003e20008921850 */
[----:B------:R-:W-:Y:S02]  /*2b90*/  SEL R7, R0, RZ, !P6 ;  /* 0x000000ff00077207 */ /* 0x000fe40007000000 */
[-C--:B---3--:R-:W-:Y:S02]  /*2ba0*/  LEA R2, P1, R9, R130.reuse, 0x2 ;  /* 0x0000008209027211 */ /* 0x088fe400078210ff */
[----:B------:R-:W-:Y:S02]  /*2bb0*/  ISETP.NE.U32.AND P5, PT, R6, RZ, PT ;  /* 0x000000ff0600720c */ /* 0x000fe40003fa5070 */
[----:B------:R-:W-:Y:S02]  /*2bc0*/  ISETP.GE.AND P3, PT, R23, UR6, PT ;  /* 0x0000000617007c0c */ /* 0x000fe4000bf66270 */
[----:B------:R-:W-:-:S02]  /*2bd0*/  LEA R6, P6, R195, R130, 0x2 ;  /* 0x00000082c3067211 */ /* 0x000fc400078c10ff */
[----:B------:R-:W-:Y:S02]  /*2be0*/  LOP3.LUT R20, R184, 0x30, RZ, 0x3c, !PT ;  /* 0x00000030b8147812 */ /* 0x000fe400078e3cff */
[-C--:B------:R-:W-:Y:S01]  /*2bf0*/  LEA.HI.X.SX32 R3, R9, R132.reuse, 0x2, P1 ;  /* 0x0000008409037211 */ /* 0x080fe200008f16ff */
[----:B------:R-:W-:Y:S01]  /*2c00*/  IMAD R9, R106, 0x2, R9 ;  /* 0x000000026a097824 */ /* 0x000fe200078e0209 */
[----:B------:R-:W-:Y:S01]  /*2c10*/  ISETP.NE.U32.AND P2, PT, R8, RZ, PT ;  /* 0x000000ff0800720c */ /* 0x000fe20003f45070 */
[----:B------:R-:W-:Y:S01]  /*2c20*/  VIADD R25, R20, UR12 ;  /* 0x0000000c14197c36 */ /* 0x000fe20008000000 */
[----:B------:R-:W-:Y:S01]  /*2c30*/  ISETP.NE.U32.AND P1, PT, R7, RZ, PT ;  /* 0x000000ff0700720c */ /* 0x000fe20003f25070 */
[----:B------:R2:W-:Y:S01]  /*2c40*/  LDGSTS.E [R13+0x2008], desc[UR16][R2.64], P0 ;  /* 0x02008000020d7fae */ /* 0x0005e20008121850 */
[----:B------:R-:W-:Y:S01]  /*2c50*/  SEL R8, R0, RZ, !P3 ;  /* 0x000000ff00087207 */ /* 0x000fe20005800000 */
[----:B------:R-:W-:Y:S01]  /*2c60*/  IMAD R11, R106, 0x2, R9 ;  /* 0x000000026a0b7824 */ /* 0x000fe200078e0209 */
[----:B------:R-:W-:-:S02]  /*2c70*/  LEA.HI.X.SX32 R7, R195, R132, 0x2, P6 ;  /* 0x00000084c3077211 */ /* 0x000fc400030f16ff */
[----:B------:R-:W-:Y:S02]  /*2c80*/  ISETP.GE.AND P6, PT, R19, UR6, PT ;  /* 0x0000000613007c0c */ /* 0x000fe4000bfc6270 */
[----:B------:R-:W-:Y:S01]  /*2c90*/  ISETP.NE.U32.AND P3, PT, R8, RZ, PT ;  /* 0x000000ff0800720c */ /* 0x000fe20003f65070 */
[----:B------:R3:W-:Y:S01]  /*2ca0*/  LDGSTS.E [R25], desc[UR16][R6.64], P4 ;  /* 0x0000000006197fae */ /* 0x0007e2000a121850 */
[----:B------:R-:W-:Y:S02]  /*2cb0*/  SEL R8, R0, RZ, !P6 ;  /* 0x000000ff00087207 */ /* 0x000fe40007000000 */
[----:B-1----:R-:W-:Y:S02]  /*2cc0*/  LEA R4, P6, R197, R130, 0x2 ;  /* 0x00000082c5047211 */ /* 0x002fe400078c10ff */
[----:B------:R-:W-:Y:S02]  /*2cd0*/  ISETP.GE.AND P4, PT, R17, UR6, PT ;  /* 0x0000000611007c0c */ /* 0x000fe4000bf86270 */
[----:B------:R-:W-:-:S02]  /*2ce0*/  LEA.HI.X.SX32 R5, R197, R132, 0x2, P6 ;  /* 0x00000084c5057211 */ /* 0x000fc400030f16ff */
[-C--:B--2---:R-:W-:Y:S02]  /*2cf0*/  LEA R2, P6, R9, R130.reuse, 0x2 ;  /* 0x0000008209027211 */ /* 0x084fe400078c10ff */
[----:B------:R-:W-:Y:S01]  /*2d00*/  LOP3.LUT R18, R183, 0x30, RZ, 0xfc, !PT ;  /* 0x00000030b7127812 */ /* 0x000fe200078efcff */
[----:B------:R-:W-:Y:S01]  /*2d10*/  LDGSTS.E [R25+0x8], desc[UR16][R4.64], P2 ;  /* 0x0000800004197fae */ /* 0x000fe20009121850 */
[----:B---3--:R-:W-:Y:S02]  /*2d20*/  SEL R7, R0, RZ, !P4 ;  /* 0x000000ff00077207 */ /* 0x008fe40006000000 */
[----:B------:R-:W-:Y:S02]  /*2d30*/  LEA R6, P4, R11, R130, 0x2 ;  /* 0x000000820b067211 */ /* 0x000fe400078810ff */
[----:B------:R-:W-:Y:S02]  /*2d40*/  LEA.HI.X.SX32 R3, R9, R132, 0x2, P6 ;  /* 0x0000008409037211 */ /* 0x000fe400030f16ff */
[----:B------:R-:W-:-:S02]  /*2d50*/  ISETP.NE.U32.AND P6, PT, R7, RZ, PT ;  /* 0x000000ff0700720c */ /* 0x000fc40003fc5070 */
[----:B------:R-:W-:Y:S01]  /*2d60*/  LEA.HI.X.SX32 R7, R11, R132, 0x2, P4 ;  /* 0x000000840b077211 */ /* 0x000fe200020f16ff */
[----:B------:R1:W-:Y:S01]  /*2d70*/  LDGSTS.E [R25+0x2000], desc[UR16][R2.64], P3 ;  /* 0x0200000002197fae */ /* 0x0003e20009921850 */
[----:B------:R-:W-:Y:S02]  /*2d80*/  ISETP.GE.AND P0, PT, R18, UR6, PT ;  /* 0x0000000612007c0c */ /* 0x000fe4000bf06270 */
[C---:B------:R-:W-:Y:S01]  /*2d90*/  LOP3.LUT R16, R183.reuse, 0x14, RZ, 0xfc, !PT ;  /* 0x00000014b7107812 */ /* 0x040fe200078efcff */
[----:B------:R2:W-:Y:S01]  /*2da0*/  LDGSTS.E [R25+0x2008], desc[UR16][R6.64], P5 ;  /* 0x0200800006197fae */ /* 0x0005e2000a921850 */
[----:B------:R-:W-:Y:S02]  /*2db0*/  LOP3.LUT R15, R183, 0x16, RZ, 0xfc, !PT ;  /* 0x00000016b70f7812 */ /* 0x000fe400078efcff */
[----:B------:R-:W-:Y:S02]  /*2dc0*/  SEL R10, R0, RZ, !P0 ;  /* 0x000000ff000a7207 */ /* 0x000fe40004000000 */
[----:B------:R-:W-:-:S02]  /*2dd0*/  ISETP.GE.AND P4, PT, R16, UR6, PT ;  /* 0x0000000610007c0c */ /* 0x000fc4000bf86270 */
[----:B------:R-:W-:Y:S01]  /*2de0*/  ISETP.GE.AND P5, PT, R15, UR6, PT ;  /* 0x000000060f007c0c */ /* 0x000fe2000bfa6270 */
[----:B-1----:R-:W-:Y:S01]  /*2df0*/  IMAD R3, R106, 0x2, R11 ;  /* 0x000000026a037824 */ /* 0x002fe200078e020b */
[----:B------:R-:W-:Y:S02]  /*2e00*/  ISETP.NE.U32.AND P0, PT, R8, RZ, PT ;  /* 0x000000ff0800720c */ /* 0x000fe40003f05070 */
[----:B------:R-:W-:Y:S01]  /*2e10*/  ISETP.NE.U32.AND P2, PT, R10, RZ, PT ;  /* 0x000000ff0a00720c */ /* 0x000fe20003f45070 */
[----:B--2---:R-:W-:Y:S01]  /*2e20*/  IMAD R25, R106, 0x2, R3 ;  /* 0x000000026a197824 */ /* 0x004fe200078e0203 */
[----:B------:R-:W-:Y:S02]  /*2e30*/  LOP3.LUT R14, R184, 0x40, RZ, 0x3c, !PT ;  /* 0x00000040b80e7812 */ /* 0x000fe400078e3cff */
[----:B------:R-:W-:Y:S02]  /*2e40*/  LEA R4, P3, R199, R130, 0x2 ;  /* 0x00000082c7047211 */ /* 0x000fe400078610ff */
[----:B------:R-:W-:Y:S01]  /*2e50*/  SEL R9, R0, RZ, !P4 ;  /* 0x000000ff00097207 */ /* 0x000fe20006000000 */
[----:B------:R-:W-:Y:S01]  /*2e60*/  VIADD R33, R14, UR12 ;  /* 0x0000000c0e217c36 */ /* 0x000fe20008000000 */
[----:B------:R-:W-:-:S02]  /*2e70*/  SEL R10, R0, RZ, !P5 ;  /* 0x000000ff000a7207 */ /* 0x000fc40006800000 */
[----:B------:R-:W-:Y:S02]  /*2e80*/  LEA R8, P5, R201, R130, 0x2 ;  /* 0x00000082c9087211 */ /* 0x000fe400078a10ff */
[-C--:B------:R-:W-:Y:S02]  /*2e90*/  LEA.HI.X.SX32 R5, R199, R132.reuse, 0x2, P3 ;  /* 0x00000084c7057211 */ /* 0x080fe400018f16ff */
[----:B------:R-:W-:Y:S02]  /*2ea0*/  ISETP.NE.U32.AND P3, PT, R9, RZ, PT ;  /* 0x000000ff0900720c */ /* 0x000fe40003f65070 */
[----:B------:R-:W-:Y:S01]  /*2eb0*/  LEA.HI.X.SX32 R9, R201, R132, 0x2, P5 ;  /* 0x00000084c9097211 */ /* 0x000fe200028f16ff */
[----:B------:R1:W-:Y:S01]  /*2ec0*/  LDGSTS.E [R33], desc[UR16][R4.64], P1 ;  /* 0x0000000004217fae */ /* 0x0003e20008921850 */
[----:B------:R-:W-:Y:S02]  /*2ed0*/  LOP3.LUT R13, R183, 0x34, RZ, 0xfc, !PT ;  /* 0x00000034b70d7812 */ /* 0x000fe400078efcff */
[----:B------:R-:W-:Y:S01]  /*2ee0*/  LEA R6, P5, R3, R130, 0x2 ;  /* 0x0000008203067211 */ /* 0x000fe200078a10ff */
[----:B------:R2:W-:Y:S01]  /*2ef0*/  LDGSTS.E [R33+0x8], desc[UR16][R8.64], P0 ;  /* 0x0000800008217fae */ /* 0x0005e20008121850 */
[----:B------:R-:W-:-:S02]  /*2f00*/  LOP3.LUT R12, R183, 0x36, RZ, 0xfc, !PT ;  /* 0x00000036b70c7812 */ /* 0x000fc400078efcff */
[----:B------:R-:W-:Y:S02]  /*2f10*/  ISETP.GE.AND P0, PT, R13, UR6, PT ;  /* 0x000000060d007c0c */ /* 0x000fe4000bf06270 */
[----:B------:R-:W-:Y:S02]  /*2f20*/  LOP3.LUT R11, R183, 0x18, RZ, 0xfc, !PT ;  /* 0x00000018b70b7812 */ /* 0x000fe400078efcff */
[----:B------:R-:W-:Y:S02]  /*2f30*/  LEA.HI.X.SX32 R7, R3, R132, 0x2, P5 ;  /* 0x0000008403077211 */ /* 0x000fe400028f16ff */
[----:B------:R-:W-:Y:S02]  /*2f40*/  ISETP.GE.AND P1, PT, R12, UR6, PT ;  /* 0x000000060c007c0c */ /* 0x000fe4000bf26270 */
[----:B------:R-:W-:Y:S01]  /*2f50*/  SEL R2, R0, RZ, !P0 ;  /* 0x000000ff00027207 */ /* 0x000fe20004000000 */
[----:B------:R-:W-:Y:S01]  /*2f60*/  LDGSTS.E [R33+0x2000], desc[UR16][R6.64], P2 ;  /* 0x0200000006217fae */ /* 0x000fe20009121850 */
[----:B------:R-:W-:-:S02]  /*2f70*/  ISETP.GE.AND P5, PT, R11, UR6, PT ;  /* 0x000000060b007c0c */ /* 0x000fc4000bfa6270 */
[----:B------:R-:W-:Y:S02]  /*2f80*/  ISETP.NE.U32.AND P0, PT, R2, RZ, PT ;  /* 0x000000ff0200720c */ /* 0x000fe40003f05070 */
[C---:B------:R-:W-:Y:S02]  /*2f90*/  SEL R3, R0.reuse, RZ, !P1 ;  /* 0x000000ff00037207 */ /* 0x040fe40004800000 */
[----:B-1----:R-:W-:Y:S02]  /*2fa0*/  SEL R4, R0, RZ, !P5 ;  /* 0x000000ff00047207 */ /* 0x002fe40006800000 */
[----:B------:R-:W-:Y:S02]  /*2fb0*/  LEA R2, P5, R25, R130, 0x2 ;  /* 0x0000008219027211 */ /* 0x000fe400078a10ff */
[----:B------:R-:W-:Y:S02]  /*2fc0*/  ISETP.NE.U32.AND P1, PT, R3, RZ, PT ;  /* 0x000000ff0300720c */ /* 0x000fe40003f25070 */
[----:B------:R-:W-:Y:S01]  /*2fd0*/  LEA.HI.X.SX32 R3, R25, R132, 0x2, P5 ;  /* 0x0000008419037211 */ /* 0x000fe200028f16ff */
[----:B------:R-:W-:Y:S01]  /*2fe0*/  IMAD R25, R106, 0x2, R25 ;  /* 0x000000026a197824 */ /* 0x000fe200078e0219 */
[----:B------:R-:W-:-:S02]  /*2ff0*/  ISETP.NE.U32.AND P4, PT, R10, RZ, PT ;  /* 0x000000ff0a00720c */ /* 0x000fc40003f85070 */
[----:B------:R-:W-:Y:S01]  /*3000*/  ISETP.NE.U32.AND P2, PT, R4, RZ, PT ;  /* 0x000000ff0400720c */ /* 0x000fe20003f45070 */
[----:B------:R1:W-:Y:S01]  /*3010*/  LDGSTS.E [R33+0x2008], desc[UR16][R2.64], P6 ;  /* 0x0200800002217fae */ /* 0x0003e2000b121850 */
[----:B------:R-:W-:Y:S02]  /*3020*/  LOP3.LUT R10, R183, 0x1a, RZ, 0xfc, !PT ;  /* 0x0000001ab70a7812 */ /* 0x000fe400078efcff */
[----:B------:R-:W-:Y:S02]  /*3030*/  LEA R4, P5, R203, R130, 0x2 ;  /* 0x00000082cb047211 */ /* 0x000fe400078a10ff */
[----:B--2---:R-:W-:Y:S02]  /*3040*/  LOP3.LUT R9, R183, 0x38, RZ, 0xfc, !PT ;  /* 0x00000038b7097812 */ /* 0x004fe400078efcff */
[----:B------:R-:W-:Y:S02]  /*3050*/  LOP3.LUT R8, R184, 0x50, RZ, 0x3c, !PT ;  /* 0x00000050b8087812 */ /* 0x000fe400078e3cff */
[----:B------:R-:W-:-:S02]  /*3060*/  ISETP.GE.AND P6, PT, R10, UR6, PT ;  /* 0x000000060a007c0c */ /* 0x000fc4000bfc6270 */
[----:B------:R-:W-:Y:S01]  /*3070*/  LEA.HI.X.SX32 R5, R203, R132, 0x2, P5 ;  /* 0x00000084cb057211 */ /* 0x000fe200028f16ff */
[----:B------:R-:W-:Y:S01]  /*3080*/  VIADD R131, R8, UR12 ;  /* 0x0000000c08837c36 */ /* 0x000fe20008000000 */
[----:B------:R-:W-:Y:S01]  /*3090*/  ISETP.GE.AND P5, PT, R9, UR6, PT ;  /* 0x0000000609007c0c */ /* 0x000fe2000bfa6270 */
[----:B-1----:R-:W-:Y:S01]  /*30a0*/  IMAD R33, R106, 0x2, R25 ;  /* 0x000000026a217824 */ /* 0x002fe200078e0219 */
[C---:B------:R-:W-:Y:S02]  /*30b0*/  SEL R6, R0.reuse, RZ, !P6 ;  /* 0x000000ff00067207 */ /* 0x040fe40007000000 */
[C---:B------:R-:W-:Y:S01]  /*30c0*/  LEA R28, P6, R205.reuse, R130, 0x2 ;  /* 0x00000082cd1c7211 */ /* 0x040fe200078c10ff */
[----:B------:R1:W-:Y:S01]  /*30d0*/  LDGSTS.E [R131], desc[UR16][R4.64], P3 ;  /* 0x0000000004837fae */ /* 0x0003e20009921850 */
[----:B------:R-:W-:Y:S02]  /*30e0*/  SEL R7, R0, RZ, !P5 ;  /* 0x000000ff00077207 */ /* 0x000fe40006800000 */
[----:B------:R-:W-:-:S02]  /*30f0*/  LEA.HI.X.SX32 R29, R205, R132, 0x2, P6 ;  /* 0x00000084cd1d7211 */ /* 0x000fc400030f16ff */
[----:B------:R-:W-:Y:S02]  /*3100*/  LEA R2, P5, R25, R130, 0x2 ;  /* 0x0000008219027211 */ /* 0x000fe400078a10ff */
[----:B------:R-:W-:Y:S01]  /*3110*/  ISETP.NE.U32.AND P3, PT, R7, RZ, PT ;  /* 0x000000ff0700720c */ /* 0x000fe20003f65070 */
[----:B------:R2:W-:Y:S01]  /*3120*/  LDGSTS.E [R131+0x8], desc[UR16][R28.64], P4 ;  /* 0x000080001c837fae */ /* 0x0005e2000a121850 */
[----:B------:R-:W-:Y:S02]  /*3130*/  LOP3.LUT R7, R183, 0x3a, RZ, 0xfc, !PT ;  /* 0x0000003ab7077812 */ /* 0x000fe400078efcff */
[----:B------:R-:W-:Y:S02]  /*3140*/  LEA.HI.X.SX32 R3, R25, R132, 0x2, P5 ;  /* 0x0000008419037211 */ /* 0x000fe400028f16ff */
[----:B------:R-:W-:Y:S02]  /*3150*/  ISETP.NE.U32.AND P6, PT, R6, RZ, PT ;  /* 0x000000ff0600720c */ /* 0x000fe40003fc5070 */
[----:B------:R-:W-:Y:S01]  /*3160*/  LOP3.LUT R6, R183, 0x1c, RZ, 0xfc, !PT ;  /* 0x0000001cb7067812 */ /* 0x000fe200078efcff */
[----:B------:R3:W-:Y:S01]  /*3170*/  LDGSTS.E [R131+0x2000], desc[UR16][R2.64], P0 ;  /* 0x0200000002837fae */ /* 0x0007e20008121850 */
[----:B------:R-:W-:-:S02]  /*3180*/  ISETP.GE.AND P4, PT, R7, UR6, PT ;  /* 0x0000000607007c0c */ /* 0x000fc4000bf86270 */
[-C--:B------:R-:W-:Y:S02]  /*3190*/  LEA R24, P5, R33, R130.reuse, 0x2 ;  /* 0x0000008221187211 */ /* 0x080fe400078a10ff */
[----:B------:R-:W-:Y:S02]  /*31a0*/  ISETP.GE.AND P0, PT, R6, UR6, PT ;  /* 0x0000000606007c0c */ /* 0x000fe4000bf06270 */
[----:B-1----:R-:W-:Y:S02]  /*31b0*/  LOP3.LUT R5, R184, 0x60, RZ, 0x3c, !PT ;  /* 0x00000060b8057812 */ /* 0x002fe400078e3cff */
[----:B------:R-:W-:Y:S02]  /*31c0*/  SEL R4, R0, RZ, !P4 ;  /* 0x000000ff00047207 */ /* 0x000fe40006000000 */
[----:B------:R-:W-:Y:S01]  /*31d0*/  LEA R26, P4, R27, R130, 0x2 ;  /* 0x000000821b1a7211 */ /* 0x000fe200078810ff */
[----:B------:R-:W-:Y:S01]  /*31e0*/  VIADD R133, R5, UR12 ;  /* 0x0000000c05857c36 */ /* 0x000fe20008000000 */
[----:B------:R-:W-:Y:S01]  /*31f0*/  LEA.HI.X.SX32 R25, R33, R132, 0x2, P5 ;  /* 0x0000008421197211 */ /* 0x000fe200028f16ff */
[----:B------:R-:W-:Y:S01]  /*3200*/  IMAD R33, R106, 0x2, R33 ;  /* 0x000000026a217824 */ /* 0x000fe200078e0221 */
[----:B--2---:R-:W-:-:S02]  /*3210*/  SEL R28, R0, RZ, !P0 ;  /* 0x000000ff001c7207 */ /* 0x004fc40004000000 */
[----:B------:R-:W-:Y:S01]  /*3220*/  LEA.HI.X.SX32 R27, R27, R132, 0x2, P4 ;  /* 0x000000841b1b7211 */ /* 0x000fe200020f16ff */
[----:B------:R1:W-:Y:S01]  /*3230*/  LDGSTS.E [R131+0x2008], desc[UR16][R24.64], P1 ;  /* 0x0200800018837fae */ /* 0x0003e20008921850 */
[----:B------:R-:W-:Y:S02]  /*3240*/  ISETP.NE.U32.AND P0, PT, R4, RZ, PT ;  /* 0x000000ff0400720c */ /* 0x000fe40003f05070 */
[----:B------:R-:W-:Y:S01]  /*3250*/  LOP3.LUT R4, R183, 0x1e, RZ, 0xfc, !PT ;  /* 0x0000001eb7047812 */ /* 0x000fe200078efcff */
[----:B------:R2:W-:Y:S01]  /*3260*/  LDGSTS.E [R133], desc[UR16][R26.64], P2 ;  /* 0x000000001a857fae */ /* 0x0005e20009121850 */
[----:B------:R-:W-:Y:S02]  /*3270*/  ISETP.NE.U32.AND P4, PT, R28, RZ, PT ;  /* 0x000000ff1c00720c */ /* 0x000fe40003f85070 */
[----:B------:R-:W-:Y:S02]  /*3280*/  LEA R28, P1, R31, R130, 0x2 ;  /* 0x000000821f1c7211 */ /* 0x000fe400078210ff */
[----:B---3--:R-:W-:-:S02]  /*3290*/  LOP3.LUT R3, R183, 0x3c, RZ, 0xfc, !PT ;  /* 0x0000003cb7037812 */ /* 0x008fc400078efcff */
[----:B------:R-:W-:Y:S01]  /*32a0*/  LEA R30, P5, R33, R130, 0x2 ;  /* 0x00000082211e7211 */ /* 0x000fe200078a10ff */
[----:B-1----:R-:W-:Y:S01]  /*32b0*/  IMAD R25, R106, 0x2, R33 ;  /* 0x000000026a197824 */ /* 0x002fe200078e0221 */
[----:B------:R-:W-:Y:S02]  /*32c0*/  ISETP.GE.AND P2, PT, R4, UR6, PT ;  /* 0x0000000604007c0c */ /* 0x000fe4000bf46270 */
[----:B------:R-:W-:Y:S01]  /*32d0*/  LOP3.LUT R2, R183, 0x3e, RZ, 0xfc, !PT ;  /* 0x0000003eb7027812 */ /* 0x000fe200078efcff */
[C---:B------:R-:W-:Y:S01]  /*32e0*/  IMAD R131, R106.reuse, 0x2, R25 ;  /* 0x000000026a837824 */ /* 0x040fe200078e0219 */
[-C--:B------:R-:W-:Y:S02]  /*32f0*/  LEA.HI.X.SX32 R29, R31, R132.reuse, 0x2, P1 ;  /* 0x000000841f1d7211 */ /* 0x080fe400008f16ff */
[----:B------:R-:W-:Y:S01]  /*3300*/  ISETP.GE.AND P1, PT, R3, UR6, PT ;  /* 0x0000000603007c0c */ /* 0x000fe2000bf26270 */
[----:B------:R-:W-:Y:S01]  /*3310*/  IMAD R126, R106, 0x2, R131 ;  /* 0x000000026a7e7824 */ /* 0x000fe200078e0283 */
[----:B------:R-:W-:Y:S01]  /*3320*/  LEA.HI.X.SX32 R31, R33, R132, 0x2, P5 ;  /* 0x00000084211f7211 */ /* 0x000fe200028f16ff */
[----:B------:R1:W-:Y:S01]  /*3330*/  LDGSTS.E [R133+0x8], desc[UR16][R28.64], P6 ;  /* 0x000080001c857fae */ /* 0x0003e2000b121850 */
[----:B------:R-:W-:-:S02]  /*3340*/  SEL R24, R0, RZ, !P2 ;  /* 0x000000ff00187207 */ /* 0x000fc40005000000 */
[C---:B------:R-:W-:Y:S01]  /*3350*/  LEA R32, P5, R25.reuse, R130, 0x2 ;  /* 0x0000008219207211 */ /* 0x040fe200078a10ff */
[----:B------:R-:W-:Y:S01]  /*3360*/  LDGSTS.E [R133+0x2000], desc[UR16][R30.64], P3 ;  /* 0x020000001e857fae */ /* 0x000fe20009921850 */
[----:B------:R-:W-:Y:S02]  /*3370*/  ISETP.GE.AND P2, PT, R2, UR6, PT ;  /* 0x0000000602007c0c */ /* 0x000fe4000bf46270 */
[----:B--2---:R-:W-:Y:S02]  /*3380*/  SEL R26, R0, RZ, !P1 ;  /* 0x000000ff001a7207 */ /* 0x004fe40004800000 */
[----:B------:R-:W-:Y:S02]  /*3390*/  ISETP.NE.U32.AND P1, PT, R24, RZ, PT ;  /* 0x000000ff1800720c */ /* 0x000fe40003f25070 */
[----:B------:R-:W-:Y:S02]  /*33a0*/  LEA.HI.X.SX32 R33, R25, R132, 0x2, P5 ;  /* 0x0000008419217211 */ /* 0x000fe400028f16ff */
[----:B------:R-:W-:-:S02]  /*33b0*/  SEL R24, R0, RZ, !P2 ;  /* 0x000000ff00187207 */ /* 0x000fc40005000000 */
[----:B------:R-:W-:Y:S01]  /*33c0*/  ISETP.NE.U32.AND P2, PT, R26, RZ, PT ;  /* 0x000000ff1a00720c */ /* 0x000fe20003f45070 */
[----:B------:R2:W-:Y:S01]  /*33d0*/  LDGSTS.E [R133+0x2008], desc[UR16][R32.64], P0 ;  /* 0x0200800020857fae */ /* 0x0005e20008121850 */
[----:B------:R-:W-:Y:S02]  /*33e0*/  ISETP.NE.U32.AND P5, PT, R24, RZ, PT ;  /* 0x000000ff1800720c */ /* 0x000fe40003fa5070 */
[----:B------:R-:W-:Y:S02]  /*33f0*/  LEA R24, P0, R127, R130, 0x2 ;  /* 0x000000827f187211 */ /* 0x000fe400078010ff */
[----:B------:R-:W-:Y:S02]  /*3400*/  ISETP.GE.AND P3, PT, R185, UR6, PT ;  /* 0x00000006b9007c0c */ /* 0x000fe4000bf66270 */
[----:B------:R-:W-:Y:S02]  /*3410*/  LEA.HI.X.SX32 R25, R127, R132, 0x2, P0 ;  /* 0x000000847f197211 */ /* 0x000fe400000f16ff */
[----:B------:R-:W-:-:S02]  /*3420*/  LEA R26, P6, R129, R130, 0x2 ;  /* 0x00000082811a7211 */ /* 0x000fc400078c10ff */
[----:B-1----:R-:W-:Y:S01]  /*3430*/  LEA R28, P0, R131, R130, 0x2 ;  /* 0x00000082831c7211 */ /* 0x002fe200078010ff */
[----:B--2---:R-:W-:Y:S01]  /*3440*/  IMAD R32, R113, UR4, RZ ;  /* 0x0000000471207c24 */ /* 0x004fe2000f8e02ff */
[----:B------:R-:W-:Y:S02]  /*3450*/  SEL R0, R0, RZ, !P3 ;  /* 0x000000ff00007207 */ /* 0x000fe40005800000 */
[-C--:B------:R-:W-:Y:S02]  /*3460*/  LEA.HI.X.SX32 R27, R129, R132.reuse, 0x2, P6 ;  /* 0x00000084811b7211 */ /* 0x080fe400030f16ff */
[----:B------:R-:W-:Y:S02]  /*3470*/  LEA.HI.X.SX32 R29, R131, R132, 0x2, P0 ;  /* 0x00000084831d7211 */ /* 0x000fe400000f16ff */
[----:B------:R-:W-:Y:S02]  /*3480*/  LEA R30, P6, R126, R130, 0x2 ;  /* 0x000000827e1e7211 */ /* 0x000fe400078c10ff */
[----:B------:R-:W-:-:S02]  /*3490*/  LEA R33, P0, R128, UR10, 0x2 ;  /* 0x0000000a80217c11 */ /* 0x000fc4000f8010ff */
[----:B------:R-:W-:Y:S01]  /*34a0*/  ISETP.NE.U32.AND P3, PT, R0, RZ, PT ;  /* 0x000000ff0000720c */ /* 0x000fe20003f65070 */
[----:B------:R-:W-:Y:S01]  /*34b0*/  IMAD R0, R112, UR4, RZ ;  /* 0x0000000470007c24 */ /* 0x000fe2000f8e02ff */
[----:B------:R-:W-:Y:S02]  /*34c0*/  LEA.HI.X.SX32 R31, R126, R132, 0x2, P6 ;  /* 0x000000847e1f7211 */ /* 0x000fe400030f16ff */
[----:B------:R-:W-:Y:S02]  /*34d0*/  LEA.HI.X.SX32 R187, R128, UR11, 0x2, P0 ;  /* 0x0000000b80bb7c11 */ /* 0x000fe400080f16ff */
[-C--:B------:R-:W-:Y:S02]  /*34e0*/  LEA R112, P0, R115, R33.reuse, 0x2 ;  /* 0x0000002173707211 */ /* 0x080fe400078010ff */
[----:B------:R-:W-:Y:S02]  /*34f0*/  LEA R166, P6, R51, R33, 0x2 ;  /* 0x0000002133a67211 */ /* 0x000fe400078c10ff */
[----:B------:R-:W-:-:S02]  /*3500*/  LEA.HI.X.SX32 R113, R115, R187, 0x2, P0 ;  /* 0x000000bb73717211 */ /* 0x000fc400000f16ff */
[----:B------:R-:W-:Y:S02]  /*3510*/  LEA.HI.X.SX32 R167, R51, R187, 0x2, P6 ;  /* 0x000000bb33a77211 */ /* 0x000fe400030f16ff */
[CC--:B------:R-:W-:Y:S02]  /*3520*/  LEA R160, P0, R55.reuse, R33.reuse, 0x2 ;  /* 0x0000002137a07211 */ /* 0x0c0fe400078010ff */
[C---:B------:R-:W-:Y:S02]  /*3530*/  LEA R162, P6, R116.reuse, R33, 0x2 ;  /* 0x0000002174a27211 */ /* 0x040fe400078c10ff */
[-C--:B------:R-:W-:Y:S02]  /*3540*/  LEA.HI.X.SX32 R161, R55, R187.reuse, 0x2, P0 ;  /* 0x000000bb37a17211 */ /* 0x080fe400000f16ff */
[----:B------:R-:W-:Y:S02]  /*3550*/  LEA.HI.X.SX32 R163, R116, R187, 0x2, P6 ;  /* 0x000000bb74a37211 */ /* 0x000fe400030f16ff */
[----:B------:R-:W-:-:S02]  /*3560*/  LEA R126, P0, R108, R33, 0x2 ;  /* 0x000000216c7e7211 */ /* 0x000fc400078010ff */
[----:B------:R-:W-:Y:S02]  /*3570*/  LEA R128, P6, R54, R33, 0x2 ;  /* 0x0000002136807211 */ /* 0x000fe400078c10ff */
[-C--:B------:R-:W-:Y:S02]  /*3580*/  LEA.HI.X.SX32 R127, R108, R187.reuse, 0x2, P0 ;  /* 0x000000bb6c7f7211 */ /* 0x080fe400000f16ff */
[----:B------:R-:W-:Y:S02]  /*3590*/  LEA.HI.X.SX32 R129, R54, R187, 0x2, P6 ;  /* 0x000000bb36817211 */ /* 0x000fe400030f16ff */
[----:B------:R-:W-:Y:S02]  /*35a0*/  CS2R R54, SRZ ;  /* 0x0000000000367805 */ /* 0x000fe4000001ff00 */
[-C--:B------:R-:W-:Y:S02]  /*35b0*/  LEA R130, P0, R109, R33.reuse, 0x2 ;  /* 0x000000216d827211 */ /* 0x080fe400078010ff */
[----:B------:R-:W-:-:S02]  /*35c0*/  LEA R132, P6, R117, R33, 0x2 ;  /* 0x0000002175847211 */ /* 0x000fc400078c10ff */
[-C--:B------:R-:W-:Y:S02]  /*35d0*/  LEA.HI.X.SX32 R131, R109, R187.reuse, 0x2, P0 ;  /* 0x000000bb6d837211 */ /* 0x080fe400000f16ff */
[----:B------:R-:W-:Y:S02]  /*35e0*/  LEA.HI.X.SX32 R133, R117, R187, 0x2, P6 ;  /* 0x000000bb75857211 */ /* 0x000fe400030f16ff */
[-C--:B------:R-:W-:Y:S02]  /*35f0*/  LEA R134, P0, R110, R33.reuse, 0x2 ;  /* 0x000000216e867211 */ /* 0x080fe400078010ff */
[----:B------:R-:W-:Y:S02]  /*3600*/  LEA R136, P6, R52, R33, 0x2 ;  /* 0x0000002134887211 */ /* 0x000fe400078c10ff */
[-C--:B------:R-:W-:Y:S02]  /*3610*/  LEA.HI.X.SX32 R135, R110, R187.reuse, 0x2, P0 ;  /* 0x000000bb6e877211 */ /* 0x080fe400000f16ff */
[----:B------:R-:W-:-:S02]  /*3620*/  LEA.HI.X.SX32 R137, R52, R187, 0x2, P6 ;  /* 0x000000bb34897211 */ /* 0x000fc400030f16ff */
[-C--:B------:R-:W-:Y:S02]  /*3630*/  LEA R138, P0, R111, R33.reuse, 0x2 ;  /* 0x000000216f8a7211 */ /* 0x080fe400078010ff */
[----:B------:R-:W-:Y:S02]  /*3640*/  LEA R140, P6, R49, R33, 0x2 ;  /* 0x00000021318c7211 */ /* 0x000fe400078c10ff */
[-C--:B------:R-:W-:Y:S02]  /*3650*/  LEA.HI.X.SX32 R139, R111, R187.reuse, 0x2, P0 ;  /* 0x000000bb6f8b7211 */ /* 0x080fe400000f16ff */
[----:B------:R-:W-:Y:S02]  /*3660*/  LEA.HI.X.SX32 R141, R49, R187, 0x2, P6 ;  /* 0x000000bb318d7211 */ /* 0x000fe400030f16ff */
[-C--:B------:R-:W-:Y:S02]  /*3670*/  LEA R142, P0, R0, R33.reuse, 0x2 ;  /* 0x00000021008e7211 */ /* 0x080fe400078010ff */
[----:B------:R-:W-:-:S02]  /*3680*/  LEA R144, P6, R53, R33, 0x2 ;  /* 0x0000002135907211 */ /* 0x000fc400078c10ff */
[-C--:B------:R-:W-:Y:S02]  /*3690*/  LEA.HI.X.SX32 R143, R0, R187.reuse, 0x2, P0 ;  /* 0x000000bb008f7211 */ /* 0x080fe400000f16ff */
[----:B------:R-:W-:Y:S02]  /*36a0*/  LEA.HI.X.SX32 R145, R53, R187, 0x2, P6 ;  /* 0x000000bb35917211 */ /* 0x000fe400030f16ff */
[----:B------:R-:W-:Y:S02]  /*36b0*/  CS2R R52, SRZ ;  /* 0x0000000000347805 */ /* 0x000fe4000001ff00 */
[-C--:B------:R-:W-:Y:S02]  /*36c0*/  LEA R146, P0, R32, R33.reuse, 0x2 ;  /* 0x0000002120927211 */ /* 0x080fe400078010ff */
[----:B------:R-:W-:Y:S02]  /*36d0*/  LEA R148, P6, R50, R33, 0x2 ;  /* 0x0000002132947211 */ /* 0x000fe400078c10ff */
[----:B------:R-:W-:-:S02]  /*36e0*/  LEA.HI.X.SX32 R147, R32, R187, 0x2, P0 ;  /* 0x000000bb20937211 */ /* 0x000fc400000f16ff */
[----:B------:R-:W-:Y:S02]  /*36f0*/  LEA.HI.X.SX32 R149, R50, R187, 0x2, P6 ;  /* 0x000000bb32957211 */ /* 0x000fe400030f16ff */
[----:B------:R-:W-:Y:S02]  /*3700*/  CS2R R50, SRZ ;  /* 0x0000000000327805 */ /* 0x000fe4000001ff00 */
[-C--:B------:R-:W-:Y:S02]  /*3710*/  LEA R150, P0, R114, R33.reuse, 0x2 ;  /* 0x0000002172967211 */ /* 0x080fe400078010ff */
[----:B------:R-:W-:Y:S02]  /*3720*/  LEA R152, P6, R48, R33, 0x2 ;  /* 0x0000002130987211 */ /* 0x000fe400078c10ff */
[-C--:B------:R-:W-:Y:S02]  /*3730*/  LEA.HI.X.SX32 R151, R114, R187.reuse, 0x2, P0 ;  /* 0x000000bb72977211 */ /* 0x080fe400000f16ff */
[----:B------:R-:W-:-:S02]  /*3740*/  LEA.HI.X.SX32 R153, R48, R187, 0x2, P6 ;  /* 0x000000bb30997211 */ /* 0x000fc400030f16ff */
[----:B------:R-:W-:Y:S02]  /*3750*/  CS2R R48, SRZ ;  /* 0x0000000000307805 */ /* 0x000fe4000001ff00 */
[CC--:B------:R-:W-:Y:S02]  /*3760*/  LEA R154, P0, R47.reuse, R33.reuse, 0x2 ;  /* 0x000000212f9a7211 */ /* 0x0c0fe400078010ff */
[C---:B------:R-:W-:Y:S02]  /*3770*/  LEA R156, P6, R46.reuse, R33, 0x2 ;  /* 0x000000212e9c7211 */ /* 0x040fe400078c10ff */
[-C--:B------:R-:W-:Y:S02]  /*3780*/  LEA.HI.X.SX32 R155, R47, R187.reuse, 0x2, P0 ;  /* 0x000000bb2f9b7211 */ /* 0x080fe400000f16ff */
[----:B------:R-:W-:Y:S02]  /*3790*/  LEA.HI.X.SX32 R157, R46, R187, 0x2, P6 ;  /* 0x000000bb2e9d7211 */ /* 0x000fe400030f16ff */
[----:B------:R-:W-:-:S02]  /*37a0*/  CS2R R46, SRZ ;  /* 0x00000000002e7805 */ /* 0x000fc4000001ff00 */
[CC--:B------:R-:W-:Y:S02]  /*37b0*/  LEA R158, P0, R45.reuse, R33.reuse, 0x2 ;  /* 0x000000212d9e7211 */ /* 0x0c0fe400078010ff */
[C---:B------:R-:W-:Y:S02]  /*37c0*/  LEA R114, P6, R44.reuse, R33, 0x2 ;  /* 0x000000212c727211 */ /* 0x040fe400078c10ff */
[-C--:B------:R-:W-:Y:S02]  /*37d0*/  LEA.HI.X.SX32 R159, R45, R187.reuse, 0x2, P0 ;  /* 0x000000bb2d9f7211 */ /* 0x080fe400000f16ff */
[----:B------:R-:W-:Y:S02]  /*37e0*/  LEA.HI.X.SX32 R115, R44, R187, 0x2, P6 ;  /* 0x000000bb2c737211 */ /* 0x000fe400030f16ff */
[----:B------:R-:W-:Y:S02]  /*37f0*/  CS2R R44, SRZ ;  /* 0x00000000002c7805 */ /* 0x000fe4000001ff00 */
[----:B------:R-:W-:-:S02]  /*3800*/  LEA R108, P0, R43, R33, 0x2 ;  /* 0x000000212b6c7211 */ /* 0x000fc400078010ff */
[C---:B------:R-:W-:Y:S02]  /*3810*/  LEA R178, P6, R42.reuse, R33, 0x2 ;  /* 0x000000212ab27211 */ /* 0x040fe400078c10ff */
[-C--:B------:R-:W-:Y:S02]  /*3820*/  LEA.HI.X.SX32 R109, R43, R187.reuse, 0x2, P0 ;  /* 0x000000bb2b6d7211 */ /* 0x080fe400000f16ff */
[----:B------:R-:W-:Y:S02]  /*3830*/  LEA.HI.X.SX32 R179, R42, R187, 0x2, P6 ;  /* 0x000000bb2ab37211 */ /* 0x000fe400030f16ff */
[----:B------:R-:W-:Y:S02]  /*3840*/  CS2R R42, SRZ ;  /* 0x00000000002a7805 */ /* 0x000fe4000001ff00 */
[-C--:B------:R-:W-:Y:S02]  /*3850*/  LEA R116, P0, R41, R33.reuse, 0x2 ;  /* 0x0000002129747211 */ /* 0x080fe400078010ff */
[----:B------:R-:W-:-:S02]  /*3860*/  LEA R168, P6, R40, R33, 0x2 ;  /* 0x0000002128a87211 */ /* 0x000fc400078c10ff */
[-C--:B------:R-:W-:Y:S02]  /*3870*/  LEA.HI.X.SX32 R117, R41, R187.reuse, 0x2, P0 ;  /* 0x000000bb29757211 */ /* 0x080fe400000f16ff */
[----:B------:R-:W-:Y:S02]  /*3880*/  LEA.HI.X.SX32 R169, R40, R187, 0x2, P6 ;  /* 0x000000bb28a97211 */ /* 0x000fe400030f16ff */
[----:B------:R-:W-:Y:S02]  /*3890*/  CS2R R40, SRZ ;  /* 0x0000000000287805 */ /* 0x000fe4000001ff00 */
[CC--:B------:R-:W-:Y:S02]  /*38a0*/  LEA R170, P0, R39.reuse, R33.reuse, 0x2 ;  /* 0x0000002127aa7211 */ /* 0x0c0fe400078010ff */
[----:B------:R-:W-:Y:S02]  /*38b0*/  LEA R172, P6, R38, R33, 0x2 ;  /* 0x0000002126ac7211 */ /* 0x000fe400078c10ff */
[----:B------:R-:W-:-:S02]  /*38c0*/  LEA.HI.X.SX32 R171, R39, R187, 0x2, P0 ;  /* 0x000000bb27ab7211 */ /* 0x000fc400000f16ff */
[----:B------:R-:W-:Y:S02]  /*38d0*/  LEA.HI.X.SX32 R173, R38, R187, 0x2, P6 ;  /* 0x000000bb26ad7211 */ /* 0x000fe400030f16ff */
[----:B------:R-:W-:Y:S02]  /*38e0*/  CS2R R38, SRZ ;  /* 0x0000000000267805 */ /* 0x000fe4000001ff00 */
[CC--:B------:R-:W-:Y:S02]  /*38f0*/  LEA R174, P0, R37.reuse, R33.reuse, 0x2 ;  /* 0x0000002125ae7211 */ /* 0x0c0fe400078010ff */
[----:B------:R-:W-:Y:S02]  /*3900*/  LEA R176, P6, R36, R33, 0x2 ;  /* 0x0000002124b07211 */ /* 0x000fe400078c10ff */
[----:B------:R-:W-:Y:S02]  /*3910*/  LOP3.LUT R0, R184, 0x70, RZ, 0x3c, !PT ;  /* 0x00000070b8007812 */ /* 0x000fe400078e3cff */
[----:B------:R-:W-:-:S02]  /*3920*/  LEA.HI.X.SX32 R175, R37, R187, 0x2, P0 ;  /* 0x000000bb25af7211 */ /* 0x000fc400000f16ff */
[----:B------:R-:W-:Y:S02]  /*3930*/  LEA.HI.X.SX32 R177, R36, R187, 0x2, P6 ;  /* 0x000000bb24b17211 */ /* 0x000fe400030f16ff */
[----:B------:R-:W-:Y:S02]  /*3940*/  CS2R R36, SRZ ;  /* 0x0000000000247805 */ /* 0x000fe4000001ff00 */
[CC--:B------:R-:W-:Y:S02]  /*3950*/  LEA R164, P0, R35.reuse, R33.reuse, 0x2 ;  /* 0x0000002123a47211 */ /* 0x0c0fe400078010ff */
[----:B------:R-:W-:Y:S01]  /*3960*/  LEA R110, P6, R34, R33, 0x2 ;  /* 0x00000021226e7211 */ /* 0x000fe200078c10ff */
[----:B------:R-:W-:Y:S01]  /*3970*/  VIADD R33, R0, UR12 ;  /* 0x0000000c00217c36 */ /* 0x000fe20008000000 */
[-C--:B------:R-:W-:Y:S01]  /*3980*/  LEA.HI.X.SX32 R165, R35, R187.reuse, 0x2, P0 ;  /* 0x000000bb23a57211 */ /* 0x080fe200000f16ff */
[----:B------:R-:W-:Y:S01]  /*3990*/  VIADD R35, R182, UR12 ;  /* 0x0000000cb6237c36 */ /* 0x000fe20008000000 */
[----:B------:R-:W-:-:S02]  /*39a0*/  LEA.HI.X.SX32 R111, R34, R187, 0x2, P6 ;  /* 0x000000bb226f7211 */ /* 0x000fc400030f16ff */
[----:B------:R1:W-:Y:S01]  /*39b0*/  LDGSTS.E [R33], desc[UR16][R24.64], P4 ;  /* 0x0000000018217fae */ /* 0x0003e2000a121850 */
[----:B------:R-:W-:Y:S02]  /*39c0*/  LOP3.LUT R187, R182, 0x40, RZ, 0x3c, !PT ;  /* 0x00000040b6bb7812 */ /* 0x000fe400078e3cff */
[----:B------:R-:W-:Y:S01]  /*39d0*/  ISETP.GE.AND P0, PT, R70, R104, PT ;  /* 0x000000684600720c */ /* 0x000fe20003f06270 */
[----:B------:R2:W-:Y:S01]  /*39e0*/  LDGSTS.E [R33+0x8], desc[UR16][R26.64], P1 ;  /* 0x000080001a217fae */ /* 0x0005e20008921850 */
[----:B------:R-:W-:-:S03]  /*39f0*/  PLOP3.LUT P1, PT, PT, PT, UP0, 0x40, 0x0 ;  /* 0x000000000000781c */ /* 0x000fc60003f2e808 */
[----:B------:R3:W-:Y:S04]  /*3a00*/  LDGSTS.E [R33+0x2000], desc[UR16][R28.64], P2 ;  /* 0x020000001c217fae */ /* 0x0007e80009121850 */
[----:B------:R4:W-:Y:S01]  /*3a10*/  LDGSTS.E [R33+0x2008], desc[UR16][R30.64], P5 ;  /* 0x020080001e217fae */ /* 0x0009e2000a921850 */
[----:B-1----:R-:W-:-:S03]  /*3a20*/  VIADD R25, R186, UR12 ;  /* 0x0000000cba197c36 */ /* 0x002fc60008000000 */
[----:B------:R-:W0:Y:S01]  /*3a30*/  LDGDEPBAR ;  /* 0x00000000000079af */ /* 0x000e220000000000 */
[----:B--2---:R-:W-:-:S03]  /*3a40*/  VIADD R27, R187, UR12 ;  /* 0x0000000cbb1b7c36 */ /* 0x004fc60008000000 */
[----:B------:R-:W-:Y:S01]  /*3a50*/  LDGSTS.E [R35+0x8000], desc[UR16][R112.64], P3 ;  /* 0x0800000070237fae */ /* 0x000fe20009921850 */
[----:B---3--:R-:W-:-:S03]  /*3a60*/  CS2R R28, SRZ ;  /* 0x00000000001c7805 */ /* 0x008fc6000001ff00 */
[----:B------:R-:W-:Y:S01]  /*3a70*/  LDGSTS.E [R35+0x8400], desc[UR16][R126.64], P3 ;  /* 0x084000007e237fae */ /* 0x000fe20009921850 */
[----:B----4-:R-:W-:Y:S02]  /*3a80*/  CS2R R30, SRZ ;  /* 0x00000000001e7805 */ /* 0x010fe4000001ff00 */
[----:B------:R-:W-:Y:S01]  /*3a90*/  CS2R R32, SRZ ;  /* 0x0000000000207805 */ /* 0x000fe2000001ff00 */
[----:B------:R-:W-:Y:S04]  /*3aa0*/  LDGSTS.E [R35+0x8800], desc[UR16][R134.64], P3 ;  /* 0x0880000086237fae */ /* 0x000fe80009921850 */
[----:B------:R-:W-:Y:S04]  /*3ab0*/  LDGSTS.E [R35+0x8c00], desc[UR16][R142.64], P3 ;  /* 0x08c000008e237fae */ /* 0x000fe80009921850 */
[----:B------:R-:W-:Y:S04]  /*3ac0*/  LDGSTS.E [R35+0x9000], desc[UR16][R150.64], P3 ;  /* 0x0900000096237fae */ /* 0x000fe80009921850 */
[----:B------:R-:W-:Y:S04]  /*3ad0*/  LDGSTS.E [R35+0x9400], desc[UR16][R158.64], P3 ;  /* 0x094000009e237fae */ /* 0x000fe80009921850 */
[----:B------:R-:W-:Y:S04]  /*3ae0*/  LDGSTS.E [R35+0x9800], desc[UR16][R116.64], P3 ;  /* 0x0980000074237fae */ /* 0x000fe80009921850 */
[----:B------:R1:W-:Y:S04]  /*3af0*/  LDGSTS.E [R35+0x9c00], desc[UR16][R174.64], P3 ;  /* 0x09c00000ae237fae */ /* 0x0003e80009921850 */
[----:B------:R-:W-:Y:S04]  /*3b00*/  LDGSTS.E [R25+0x8100], desc[UR16][R166.64], P3 ;  /* 0x08100000a6197fae */ /* 0x000fe80009921850 */
[----:B------:R-:W-:Y:S04]  /*3b10*/  LDGSTS.E [R25+0x8500], desc[UR16][R128.64], P3 ;  /* 0x0850000080197fae */ /* 0x000fe80009921850 */
[----:B------:R-:W-:Y:S01]  /*3b20*/  LDGSTS.E [R25+0x8900], desc[UR16][R136.64], P3 ;  /* 0x0890000088197fae */ /* 0x000fe20009921850 */
[----:B-1----:R-:W-:-:S03]  /*3b30*/  VIADD R35, R188, UR12 ;  /* 0x0000000cbc237c36 */ /* 0x002fc60008000000 */
        /* <DEDUP_REMOVED lines=8> */
[----:B-1----:R-:W-:-:S03]  /*3bc0*/  CS2R R24, SRZ ;  /* 0x0000000000187805 */ /* 0x002fc6000001ff00 */
        /* <DEDUP_REMOVED lines=14> */
[----:B------:R-:W0:Y:S01]  /*3cb0*/  LDGDEPBAR ;  /* 0x00000000000079af */ /* 0x000e220000000000 */
[----:B-1----:R-:W-:Y:S01]  /*3cc0*/  CS2R R34, SRZ ;  /* 0x0000000000227805 */ /* 0x002fe2000001ff00 */
[----:B------:R-:W-:Y:S06]  /*3cd0*/  @P1 BRA `(.L_x_0) ;  /* 0x0000002800001947 */ /* 0x000fec0003800000 */
[----:B------:R-:W-:Y:S01]  /*3ce0*/  SHF.R.S32.HI R25, RZ, 0x1f, R180 ;  /* 0x0000001fff197819 */ /* 0x000fe200000114b4 */
[-C--:B------:R-:W-:Y:S01]  /*3cf0*/  IMAD R26, R7, R106.reuse, RZ ;  /* 0x0000006a071a7224 */ /* 0x080fe200078e02ff */
[----:B------:R-:W-:Y:S01]  /*3d00*/  SHF.R.S32.HI R242, RZ, 0x1f, R199 ;  /* 0x0000001ffff27819 */ /* 0x000fe200000114c7 */
[-C--:B------:R-:W-:Y:S01]  /*3d10*/  IMAD R28, R9, R106.reuse, RZ ;  /* 0x0000006a091c7224 */ /* 0x080fe200078e02ff */
[----:B------:R-:W-:Y:S01]  /*3d20*/  SHF.L.U64.HI R180, R180, 0x2, R25 ;  /* 0x00000002b4b47819 */ /* 0x000fe20000010219 */
[----:B------:R-:W-:Y:S01]  /*3d30*/  IMAD R25, R3, R106, RZ ;  /* 0x0000006a03197224 */ /* 0x000fe200078e02ff */
[----:B------:R-:W-:Y:S01]  /*3d40*/  LEA R233, P4, R199, R196, 0x2 ;  /* 0x000000c4c7e97211 */ /* 0x000fe200078810ff */
[----:B------:R-:W-:Y:S01]  /*3d50*/  IMAD R30, R12, R106, RZ ;  /* 0x0000006a0c1e7224 */ /* 0x000fe200078e02ff */
[----:B------:R-:W-:Y:S01]  /*3d60*/  SHF.R.S32.HI R24, RZ, 0x1f, R181 ;  /* 0x0000001fff187819 */ /* 0x000fe200000114b5 */
[----:B------:R-:W-:Y:S01]  /*3d70*/  IMAD.SHL.U32 R27, R25, 0x4, RZ ;  /* 0x00000004191b7824 */ /* 0x000fe200078e00ff */
[----:B------:R-:W-:Y:S01]  /*3d80*/  LEA.HI.X R242, R199, R180, R242, 0x2, P4 ;  /* 0x000000b4c7f27211 */ /* 0x000fe200020f14f2 */
[----:B------:R-:W-:Y:S01]  /*3d90*/  IMAD.SHL.U32 R221, R28, 0x4, RZ ;  /* 0x000000041cdd7824 */ /* 0x000fe200078e00ff */
[----:B------:R-:W-:Y:S01]  /*3da0*/  LEA R240, P4, R181, R196, 0x2 ;  /* 0x000000c4b5f07211 */ /* 0x000fe200078810ff */
[-C--:B------:R-:W-:Y:S01]  /*3db0*/  IMAD R32, R13, R106.reuse, RZ ;  /* 0x0000006a0d207224 */ /* 0x080fe200078e02ff */
[----:B------:R-:W-:Y:S01]  /*3dc0*/  SHF.R.S32.HI R249, RZ, 0x1f, R203 ;  /* 0x0000001ffff97819 */ /* 0x000fe200000114cb */
[----:B------:R-:W-:Y:S01]  /*3dd0*/  IMAD R34, R17, R106, RZ ;  /* 0x0000006a11227224 */ /* 0x000fe200078e02ff */
[----:B------:R-:W-:Y:S01]  /*3de0*/  LEA R235, P2, R203, R196, 0x2 ;  /* 0x000000c4cbeb7211 */ /* 0x000fe200078410ff */
[----:B------:R-:W-:Y:S01]  /*3df0*/  IMAD.SHL.U32 R33, R30, 0x4, RZ ;  /* 0x000000041e217824 */ /* 0x000fe200078e00ff */
[----:B------:R-:W-:Y:S01]  /*3e00*/  SHF.R.S32.HI R248, RZ, 0x1f, R205 ;  /* 0x0000001ffff87819 */ /* 0x000fe200000114cd */
[----:B------:R-:W-:Y:S01]  /*3e10*/  IMAD R36, R18, R106, RZ ;  /* 0x0000006a12247224 */ /* 0x000fe200078e02ff */
[-C--:B------:R-:W-:Y:S01]  /*3e20*/  LEA R236, P1, R205, R196.reuse, 0x2 ;  /* 0x000000c4cdec7211 */ /* 0x080fe200078210ff */
[----:B------:R-:W-:Y:S01]  /*3e30*/  IMAD.HI R29, R26, 0x4, RZ ;  /* 0x000000041a1d7827 */ /* 0x000fe200078e02ff */
[----:B------:R-:W-:Y:S01]  /*3e40*/  SHF.R.S32.HI R241, RZ, 0x1f, R201 ;  /* 0x0000001ffff17819 */ /* 0x000fe200000114c9 */
[----:B------:R-:W-:Y:S01]  /*3e50*/  UIADD3 UR13, UR6, -0x40, URZ ;  /* 0xffffffc0060d7890 */ /* 0x000fe2000fffe03f */
[----:B------:R-:W-:Y:S01]  /*3e60*/  LEA R234, P3, R201, R196, 0x2 ;  /* 0x000000c4c9ea7211 */ /* 0x000fe200078610ff */
[----:B------:R-:W-:Y:S01]  /*3e70*/  IMAD.HI R31, R28, 0x4, RZ ;  /* 0x000000041c1f7827 */ /* 0x000fe200078e02ff */
[-C--:B------:R-:W-:Y:S01]  /*3e80*/  LEA.HI.X R181, R181, R180.reuse, R24, 0x2, P4 ;  /* 0x000000b4b5b57211 */ /* 0x080fe200020f1418 */
[----:B------:R-:W-:Y:S01]  /*3e90*/  USHF.R.S32.HI UR6, URZ, 0x1f, UR5 ;  /* 0x0000001f3f067899 */ /* 0x000fe20008011405 */
[----:B------:R-:W-:Y:S01]  /*3ea0*/  LEA.HI.X R249, R203, R180, R249, 0x2, P2 ;  /* 0x000000b4cbf97211 */ /* 0x000fe200010f14f9 */
[----:B------:R-:W-:Y:S01]  /*3eb0*/  IMAD R24, R2, R106, RZ ;  /* 0x0000006a02187224 */ /* 0x000fe200078e02ff */
[----:B------:R-:W-:Y:S01]  /*3ec0*/  LEA.HI.X R248, R205, R180, R248, 0x2, P1 ;  /* 0x000000b4cdf87211 */ /* 0x000fe200008f14f8 */
[----:B------:R-:W-:Y:S01]  /*3ed0*/  IMAD R104, R6, R106, RZ ;  /* 0x0000006a06687224 */ /* 0x000fe200078e02ff */
[----:B------:R-:W-:Y:S01]  /*3ee0*/  LEA.HI.X R241, R201, R180, R241, 0x2, P3 ;  /* 0x000000b4c9f17211 */ /* 0x000fe200018f14f1 */
[----:B------:R-:W-:Y:S01]  /*3ef0*/  IMAD.SHL.U32 R227, R24, 0x4, RZ ;  /* 0x0000000418e37824 */ /* 0x000fe200078e00ff */
[----:B------:R-:W-:Y:S01]  /*3f00*/  SHF.R.S32.HI R244, RZ, 0x1f, R195 ;  /* 0x0000001ffff47819 */ /* 0x000fe200000114c3 */
[----:B------:R-:W-:Y:S01]  /*3f10*/  IMAD.HI R239, R30, 0x4, RZ ;  /* 0x000000041eef7827 */ /* 0x000fe200078e02ff */
[-C--:B------:R-:W-:Y:S01]  /*3f20*/  LEA R231, P2, R195, R196.reuse, 0x2 ;  /* 0x000000c4c3e77211 */ /* 0x080fe200078410ff */
[----:B------:R-:W-:Y:S01]  /*3f30*/  ULEA.HI UR6, UR6, UR5, URZ, 0x6 ;  /* 0x0000000506067291 */ /* 0x000fe2000f8f303f */
[----:B------:R-:W-:Y:S01]  /*3f40*/  SHF.R.S32.HI R243, RZ, 0x1f, R197 ;  /* 0x0000001ffff37819 */ /* 0x000fe200000114c5 */
[----:B------:R-:W-:Y:S01]  /*3f50*/  IMAD.SHL.U32 R35, R32, 0x4, RZ ;  /* 0x0000000420237824 */ /* 0x000fe200078e00ff */
[----:B------:R-:W-:Y:S01]  /*3f60*/  LEA R232, P1, R197, R196, 0x2 ;  /* 0x000000c4c5e87211 */ /* 0x000fe200078210ff */
[----:B------:R-:W-:Y:S01]  /*3f70*/  IMAD.SHL.U32 R39, R34, 0x4, RZ ;  /* 0x0000000422277824 */ /* 0x000fe200078e00ff */
[----:B------:R-:W-:Y:S01]  /*3f80*/  SHF.R.S32.HI R245, RZ, 0x1f, R193 ;  /* 0x0000001ffff57819 */ /* 0x000fe200000114c1 */
[----:B------:R-:W-:Y:S01]  /*3f90*/  IMAD R38, R22, R106, RZ ;  /* 0x0000006a16267224 */ /* 0x000fe200078e02ff */
[----:B------:R-:W-:Y:S01]  /*3fa0*/  LEA R230, P3, R193, R196, 0x2 ;  /* 0x000000c4c1e67211 */ /* 0x000fe200078610ff */
[----:B------:R-:W-:Y:S01]  /*3fb0*/  IMAD R40, R23, R106, RZ ;  /* 0x0000006a17287224 */ /* 0x000fe200078e02ff */
[-C--:B------:R-:W-:Y:S01]  /*3fc0*/  LEA.HI.X R244, R195, R180.reuse, R244, 0x2, P2 ;  /* 0x000000b4c3f47211 */ /* 0x080fe200010f14f4 */
[----:B------:R-:W-:Y:S01]  /*3fd0*/  IMAD.HI R195, R24, 0x4, RZ ;  /* 0x0000000418c37827 */ /* 0x000fe200078e02ff */
[-C--:B------:R-:W-:Y:S01]  /*3fe0*/  LEA.HI.X R243, R197, R180.reuse, R243, 0x2, P1 ;  /* 0x000000b4c5f37211 */ /* 0x080fe200008f14f3 */
[----:B------:R-:W-:Y:S01]  /*3ff0*/  USHF.R.S32.HI UR14, URZ, 0x6, UR6 ;  /* 0x000000063f0e7899 */ /* 0x000fe20008011406 */
[----:B------:R-:W-:Y:S01]  /*4000*/  LEA.HI.X R245, R193, R180, R245, 0x2, P3 ;  /* 0x000000b4c1f57211 */ /* 0x000fe200018f14f5 */
[----:B------:R-:W-:Y:S01]  /*4010*/  IMAD.HI R193, R25, 0x4, RZ ;  /* 0x0000000419c17827 */ /* 0x000fe200078e02ff */
[--C-:B------:R-:W-:Y:S01]  /*4020*/  IADD3 R227, P3, P4, R227, UR8, R196.reuse ;  /* 0x00000008e3e37c10 */ /* 0x100fe2000fc7e0c4 */
[----:B------:R-:W-:Y:S01]  /*4030*/  UMOV UR15, 0xffffffff ;  /* 0xffffffff000f7882 */ /* 0x000fe20000000000 */
[----:B------:R-:W-:Y:S01]  /*4040*/  IADD3 R226, P1, P2, R27, UR8, R196 ;  /* 0x000000081be27c10 */ /* 0x000fe2000fa3e0c4 */
[----:B------:R-:W-:Y:S01]  /*4050*/  IMAD.SHL.U32 R197, R26, 0x4, RZ ;  /* 0x000000041ac57824 */ /* 0x000fe200078e00ff */
[----:B------:R-:W-:Y:S01]  /*4060*/  IADD3.X R195, R195, UR9, R180, P3, P4 ;  /* 0x00000009c3c37c10 */ /* 0x000fe20009fe84b4 */
[----:B------:R-:W-:Y:S01]  /*4070*/  IMAD.SHL.U32 R43, R36, 0x4, RZ ;  /* 0x00000004242b7824 */ /* 0x000fe200078e00ff */
[--C-:B------:R-:W-:Y:S01]  /*4080*/  IADD3 R221, P3, P4, R221, UR8, R196.reuse ;  /* 0x00000008dddd7c10 */ /* 0x100fe2000fc7e0c4 */
[----:B------:R-:W-:Y:S01]  /*4090*/  IMAD R42, R60, R106, RZ ;  /* 0x0000006a3c2a7224 */ /* 0x000fe200078e02ff */
[----:B------:R-:W-:Y:S01]  /*40a0*/  IADD3 R197, P5, P6, R197, UR8, R196 ;  /* 0x00000008c5c57c10 */ /* 0x000fe2000febe0c4 */
[----:B------:R-:W-:Y:S01]  /*40b0*/  IMAD.HI R37, R32, 0x4, RZ ;  /* 0x0000000420257827 */ /* 0x000fe200078e02ff */
[----:B------:R-:W-:-:S02]  /*40c0*/  IADD3.X R193, R193, UR9, R180, P1, P2 ;  /* 0x00000009c1c17c10 */ /* 0x000fc40008fe44b4 */
[----:B------:R-:W-:Y:S02]  /*40d0*/  CS2R R26, SRZ ;  /* 0x00000000001a7805 */ /* 0x000fe4000001ff00 */
[----:B------:R-:W-:Y:S01]  /*40e0*/  IADD3 R228, P1, P2, R33, UR8, R196 ;  /* 0x0000000821e47c10 */ /* 0x000fe2000fa3e0c4 */
[----:B------:R-:W-:Y:S01]  /*40f0*/  IMAD.HI R41, R34, 0x4, RZ ;  /* 0x0000000422297827 */ /* 0x000fe200078e02ff */
[--C-:B------:R-:W-:Y:S02]  /*4100*/  IADD3.X R194, R29, UR9, R180.reuse, P5, P6 ;  /* 0x000000091dc27c10 */ /* 0x100fe4000afec4b4 */
[----:B------:R-:W-:Y:S02]  /*4110*/  CS2R R28, SRZ ;  /* 0x00000000001c7805 */ /* 0x000fe4000001ff00 */
[----:B------:R-:W-:Y:S01]  /*4120*/  IADD3.X R220, R31, UR9, R180, P3, P4 ;  /* 0x000000091fdc7c10 */ /* 0x000fe20009fe84b4 */
[C---:B------:R-:W-:Y:S01]  /*4130*/  IMAD.SHL.U32 R237, R104.reuse, 0x4, RZ ;  /* 0x0000000468ed7824 */ /* 0x040fe200078e00ff */
[--C-:B------:R-:W-:Y:S01]  /*4140*/  IADD3 R198, P3, P4, R39, UR8, R196.reuse ;  /* 0x0000000827c67c10 */ /* 0x100fe2000fc7e0c4 */
[----:B------:R-:W-:Y:S01]  /*4150*/  IMAD.HI R25, R104, 0x4, RZ ;  /* 0x0000000468197827 */ /* 0x000fe200078e02ff */
[----:B------:R-:W-:-:S02]  /*4160*/  IADD3 R104, P5, P6, R35, UR8, R196 ;  /* 0x0000000823687c10 */ /* 0x000fc4000febe0c4 */
[----:B------:R-:W-:Y:S02]  /*4170*/  CS2R R30, SRZ ;  /* 0x00000000001e7805 */ /* 0x000fe4000001ff00 */
[----:B------:R-:W-:Y:S01]  /*4180*/  IADD3.X R239, R239, UR9, R180, P1, P2 ;  /* 0x00000009efef7c10 */ /* 0x000fe20008fe44b4 */
[----:B------:R-:W-:Y:S01]  /*4190*/  IMAD.HI R45, R36, 0x4, RZ ;  /* 0x00000004242d7827 */ /* 0x000fe200078e02ff */
[----:B------:R-:W-:Y:S02]  /*41a0*/  IADD3 R200, P1, P2, R43, UR8, R196 ;  /* 0x000000082bc87c10 */ /* 0x000fe4000fa3e0c4 */
[----:B------:R-:W-:Y:S02]  /*41b0*/  CS2R R32, SRZ ;  /* 0x0000000000207805 */ /* 0x000fe4000001ff00 */
[--C-:B------:R-:W-:Y:S01]  /*41c0*/  IADD3.X R238, R37, UR9, R180.reuse, P5, P6 ;  /* 0x0000000925ee7c10 */ /* 0x100fe2000afec4b4 */
[----:B------:R-:W-:Y:S01]  /*41d0*/  IMAD.SHL.U32 R201, R38, 0x4, RZ ;  /* 0x0000000426c97824 */ /* 0x000fe200078e00ff */
[--C-:B------:R-:W-:Y:S01]  /*41e0*/  IADD3.X R202, R41, UR9, R180.reuse, P3, P4 ;  /* 0x0000000929ca7c10 */ /* 0x100fe20009fe84b4 */
[----:B------:R-:W-:Y:S01]  /*41f0*/  IMAD.SHL.U32 R203, R40, 0x4, RZ ;  /* 0x0000000428cb7824 */ /* 0x000fe200078e00ff */
[----:B------:R-:W-:Y:S01]  /*4200*/  IADD3.X R204, R45, UR9, R180, P1, P2 ;  /* 0x000000092dcc7c10 */ /* 0x000fe20008fe44b4 */
[-C--:B------:R-:W-:Y:S01]  /*4210*/  IMAD R44, R61, R106.reuse, RZ ;  /* 0x0000006a3d2c7224 */ /* 0x080fe200078e02ff */
[--C-:B------:R-:W-:Y:S01]  /*4220*/  IADD3 R201, P5, P6, R201, UR8, R196.reuse ;  /* 0x00000008c9c97c10 */ /* 0x100fe2000febe0c4 */
[-C--:B------:R-:W-:Y:S01]  /*4230*/  IMAD R46, R64, R106.reuse, RZ ;  /* 0x0000006a402e7224 */ /* 0x080fe200078e02ff */
[--C-:B------:R-:W-:Y:S01]  /*4240*/  IADD3 R203, P3, P4, R203, UR8, R196.reuse ;  /* 0x00000008cbcb7c10 */ /* 0x100fe2000fc7e0c4 */
[----:B------:R-:W-:Y:S01]  /*4250*/  IMAD.SHL.U32 R205, R42, 0x4, RZ ;  /* 0x000000042acd7824 */ /* 0x000fe200078e00ff */
[----:B------:R-:W-:Y:S01]  /*4260*/  CS2R R34, SRZ ;  /* 0x0000000000227805 */ /* 0x000fe2000001ff00 */
[----:B------:R-:W-:Y:S01]  /*4270*/  IMAD R48, R65, R106, RZ ;  /* 0x0000006a41307224 */ /* 0x000fe200078e02ff */
[----:B------:R-:W-:Y:S01]  /*4280*/  CS2R R36, SRZ ;  /* 0x0000000000247805 */ /* 0x000fe2000001ff00 */
[----:B------:R-:W-:Y:S01]  /*4290*/  IMAD.HI R47, R38, 0x4, RZ ;  /* 0x00000004262f7827 */ /* 0x000fe200078e02ff */
[----:B------:R-:W-:-:S02]  /*42a0*/  IADD3 R205, P1, P2, R205, UR8, R196 ;  /* 0x00000008cdcd7c10 */ /* 0x000fc4000fa3e0c4 */
[----:B------:R-:W-:Y:S01]  /*42b0*/  CS2R R38, SRZ ;  /* 0x0000000000267805 */ /* 0x000fe2000001ff00 */
[----:B------:R-:W-:Y:S01]  /*42c0*/  UMOV UR4, URZ ;  /* 0x0000003f00047c82 */ /* 0x000fe20008000000 */
[----:B------:R-:W-:Y:S01]  /*42d0*/  IMAD.HI R49, R40, 0x4, RZ ;  /* 0x0000000428317827 */ /* 0x000fe200078e02ff */
[--C-:B------:R-:W-:Y:S02]  /*42e0*/  IADD3.X R206, R47, UR9, R180.reuse, P5, P6 ;  /* 0x000000092fce7c10 */ /* 0x100fe4000afec4b4 */
[----:B------:R-:W-:Y:S01]  /*42f0*/  CS2R R40, SRZ ;  /* 0x0000000000287805 */ /* 0x000fe2000001ff00 */
[----:B------:R-:W-:Y:S01]  /*4300*/  UIADD3 UR18, UR14, -0x1, URZ ;  /* 0xffffffff0e127890 */ /* 0x000fe2000fffe03f */
[----:B------:R-:W-:Y:S01]  /*4310*/  IMAD.HI R51, R42, 0x4, RZ ;  /* 0x000000042a337827 */ /* 0x000fe200078e02ff */
[--C-:B------:R-:W-:Y:S02]  /*4320*/  IADD3.X R208, R49, UR9, R180.reuse, P3, P4 ;  /* 0x0000000931d07c10 */ /* 0x100fe40009fe84b4 */
[----:B------:R-:W-:Y:S01]  /*4330*/  CS2R R42, SRZ ;  /* 0x00000000002a7805 */ /* 0x000fe2000001ff00 */
[----:B------:R-:W-:Y:S01]  /*4340*/  UMOV UR5, URZ ;  /* 0x0000003f00057c82 */ /* 0x000fe20008000000 */
[----:B------:R-:W-:Y:S01]  /*4350*/  IMAD.SHL.U32 R207, R44, 0x4, RZ ;  /* 0x000000042ccf7824 */ /* 0x000fe200078e00ff */
[----:B------:R-:W-:Y:S01]  /*4360*/  IADD3.X R210, R51, UR9, R180, P1, P2 ;  /* 0x0000000933d27c10 */ /* 0x000fe20008fe44b4 */
[----:B------:R-:W-:-:S02]  /*4370*/  IMAD.SHL.U32 R209, R46, 0x4, RZ ;  /* 0x000000042ed17824 */ /* 0x000fc400078e00ff */
[-C--:B------:R-:W-:Y:S01]  /*4380*/  IMAD R50, R68, R106.reuse, RZ ;  /* 0x0000006a44327224 */ /* 0x080fe200078e02ff */
[--C-:B------:R-:W-:Y:S01]  /*4390*/  IADD3 R207, P5, P6, R207, UR8, R196.reuse ;  /* 0x00000008cfcf7c10 */ /* 0x100fe2000febe0c4 */
[-C--:B------:R-:W-:Y:S01]  /*43a0*/  IMAD R52, R69, R106.reuse, RZ ;  /* 0x0000006a45347224 */ /* 0x080fe200078e02ff */
[--C-:B------:R-:W-:Y:S01]  /*43b0*/  IADD3 R209, P4, P3, R209, UR8, R196.reuse ;  /* 0x00000008d1d17c10 */ /* 0x100fe2000fb9e0c4 */
[----:B------:R-:W-:Y:S02]  /*43c0*/  IMAD.SHL.U32 R211, R48, 0x4, RZ ;  /* 0x0000000430d37824 */ /* 0x000fe400078e00ff */
[----:B------:R-:W-:Y:S02]  /*43d0*/  IMAD R54, R4, R106, RZ ;  /* 0x0000006a04367224 */ /* 0x000fe400078e02ff */
[----:B------:R-:W-:Y:S01]  /*43e0*/  IMAD.HI R53, R44, 0x4, RZ ;  /* 0x000000042c357827 */ /* 0x000fe200078e02ff */
[----:B------:R-:W-:Y:S02]  /*43f0*/  IADD3 R211, P2, P1, R211, UR8, R196 ;  /* 0x00000008d3d37c10 */ /* 0x000fe4000f95e0c4 */
[----:B------:R-:W-:Y:S01]  /*4400*/  CS2R R44, SRZ ;  /* 0x00000000002c7805 */ /* 0x000fe2000001ff00 */
[----:B------:R-:W-:Y:S01]  /*4410*/  IMAD.HI R55, R46, 0x4, RZ ;  /* 0x000000042e377827 */ /* 0x000fe200078e02ff */
[----:B------:R-:W-:-:S02]  /*4420*/  IADD3.X R212, R53, UR9, R180, P5, P6 ;  /* 0x0000000935d47c10 */ /* 0x000fc4000afec4b4 */
[----:B------:R-:W-:Y:S01]  /*4430*/  CS2R R46, SRZ ;  /* 0x00000000002e7805 */ /* 0x000fe2000001ff00 */
[----:B------:R-:W-:Y:S01]  /*4440*/  IMAD.HI R199, R48, 0x4, RZ ;  /* 0x0000000430c77827 */ /* 0x000fe200078e02ff */
[--C-:B------:R-:W-:Y:S02]  /*4450*/  IADD3.X R214, R55, UR9, R180.reuse, P4, P3 ;  /* 0x0000000937d67c10 */ /* 0x100fe4000a7e64b4 */
[----:B------:R-:W-:Y:S01]  /*4460*/  CS2R R48, SRZ ;  /* 0x0000000000307805 */ /* 0x000fe2000001ff00 */
[----:B------:R-:W-:Y:S01]  /*4470*/  IMAD.SHL.U32 R213, R50, 0x4, RZ ;  /* 0x0000000432d57824 */ /* 0x000fe200078e00ff */
[----:B------:R-:W-:Y:S01]  /*4480*/  IADD3.X R216, R199, UR9, R180, P2, P1 ;  /* 0x00000009c7d87c10 */ /* 0x000fe200097e24b4 */
[----:B------:R-:W-:Y:S02]  /*4490*/  IMAD.SHL.U32 R215, R52, 0x4, RZ ;  /* 0x0000000434d77824 */ /* 0x000fe400078e00ff */
[-C--:B------:R-:W-:Y:S01]  /*44a0*/  IMAD R223, R10, R106.reuse, RZ ;  /* 0x0000006a0adf7224 */ /* 0x080fe200078e02ff */
[--C-:B------:R-:W-:Y:S01]  /*44b0*/  IADD3 R213, P5, P6, R213, UR8, R196.reuse ;  /* 0x00000008d5d57c10 */ /* 0x100fe2000febe0c4 */
[----:B------:R-:W-:Y:S01]  /*44c0*/  IMAD.SHL.U32 R225, R54, 0x4, RZ ;  /* 0x0000000436e17824 */ /* 0x000fe200078e00ff */
[----:B------:R-:W-:Y:S01]  /*44d0*/  IADD3 R215, P3, P4, R215, UR8, R196 ;  /* 0x00000008d7d77c10 */ /* 0x000fe2000fc7e0c4 */
[----:B------:R-:W-:-:S02]  /*44e0*/  IMAD R192, R11, R106, RZ ;  /* 0x0000006a0bc07224 */ /* 0x000fc400078e02ff */
[----:B------:R-:W-:Y:S01]  /*44f0*/  IMAD.HI R217, R50, 0x4, RZ ;  /* 0x0000000432d97827 */ /* 0x000fe200078e02ff */
[----:B------:R-:W-:Y:S02]  /*4500*/  IADD3 R225, P2, P1, R225, UR8, R196 ;  /* 0x00000008e1e17c10 */ /* 0x000fe4000f95e0c4 */
[----:B------:R-:W-:Y:S01]  /*4510*/  CS2R R50, SRZ ;  /* 0x0000000000327805 */ /* 0x000fe2000001ff00 */
[----:B------:R-:W-:Y:S01]  /*4520*/  IMAD.HI R219, R52, 0x4, RZ ;  /* 0x0000000434db7827 */ /* 0x000fe200078e02ff */
[----:B------:R-:W-:Y:S02]  /*4530*/  IADD3.X R217, R217, UR9, R180, P5, P6 ;  /* 0x00000009d9d97c10 */ /* 0x000fe4000afec4b4 */
[----:B------:R-:W-:Y:S02]  /*4540*/  CS2R R52, SRZ ;  /* 0x0000000000347805 */ /* 0x000fe4000001ff00 */
[----:B------:R-:W-:Y:S01]  /*4550*/  IADD3 R224, P6, P5, R237, UR8, R196 ;  /* 0x00000008ede07c10 */ /* 0x000fe2000fdde0c4 */
[----:B------:R-:W-:Y:S01]  /*4560*/  IMAD.HI R229, R54, 0x4, RZ ;  /* 0x0000000436e57827 */ /* 0x000fe200078e02ff */
[----:B------:R-:W-:-:S02]  /*4570*/  IADD3.X R219, R219, UR9, R180, P3, P4 ;  /* 0x00000009dbdb7c10 */ /* 0x000fc40009fe84b4 */
[----:B------:R-:W-:Y:S02]  /*4580*/  CS2R R54, SRZ ;  /* 0x0000000000367805 */ /* 0x000fe4000001ff00 */
[----:B------:R-:W-:Y:S01]  /*4590*/  IADD3.X R218, R25, UR9, R180, P6, P5 ;  /* 0x0000000919da7c10 */ /* 0x000fe2000b7ea4b4 */
[----:B------:R-:W-:Y:S01]  /*45a0*/  IMAD.SHL.U32 R247, R223, 0x4, RZ ;  /* 0x00000004dff77824 */ /* 0x000fe200078e00ff */
[----:B------:R-:W-:Y:S01]  /*45b0*/  IADD3 R236, P6, R236, UR8, RZ ;  /* 0x00000008ecec7c10 */ /* 0x000fe2000ffde0ff */
[C---:B------:R-:W-:Y:S01]  /*45c0*/  IMAD.SHL.U32 R251, R192.reuse, 0x4, RZ ;  /* 0x00000004c0fb7824 */ /* 0x040fe200078e00ff */
[----:B------:R-:W-:Y:S01]  /*45d0*/  IADD3 R231, P5, R231, UR8, RZ ;  /* 0x00000008e7e77c10 */ /* 0x000fe2000ffbe0ff */
[----:B------:R-:W-:Y:S01]  /*45e0*/  IMAD.HI R24, R192, 0x4, RZ ;  /* 0x00000004c0187827 */ /* 0x000fe200078e02ff */
[----:B------:R-:W-:Y:S02]  /*45f0*/  IADD3 R222, P3, P4, R247, UR8, R196 ;  /* 0x00000008f7de7c10 */ /* 0x000fe4000fc7e0c4 */
[----:B------:R-:W-:Y:S01]  /*4600*/  IADD3.X R192, R229, UR9, R180, P2, P1 ;  /* 0x00000009e5c07c10 */ /* 0x000fe200097e24b4 */
[----:B------:R-:W-:Y:S01]  /*4610*/  IMAD.HI R223, R223, 0x4, RZ ;  /* 0x00000004dfdf7827 */ /* 0x000fe200078e02ff */
[----:B------:R-:W-:-:S02]  /*4620*/  IADD3 R196, P1, P2, R251, UR8, R196 ;  /* 0x00000008fbc47c10 */ /* 0x000fc4000fa3e0c4 */
[----:B------:R-:W-:Y:S01]  /*4630*/  IADD3.X R248, R248, UR9, RZ, P6, !PT ;  /* 0x00000009f8f87c10 */ /* 0x000fe2000b7fe4ff */
[----:B------:R-:W-:Y:S01]  /*4640*/  IMAD.SHL.U32 R229, R107, 0x40, RZ ;  /* 0x000000406be57824 */ /* 0x000fe200078e00ff */
[----:B------:R-:W-:Y:S01]  /*4650*/  IADD3.X R199, R24, UR9, R180, P1, P2 ;  /* 0x0000000918c77c10 */ /* 0x000fe20008fe44b4 */
[----:B------:R-:W-:Y:S01]  /*4660*/  IMAD.SHL.U32 R237, R106, 0x40, RZ ;  /* 0x000000406aed7824 */ /* 0x000fe200078e00ff */
[----:B------:R-:W-:Y:S01]  /*4670*/  IADD3 R235, P1, R235, UR8, RZ ;  /* 0x00000008ebeb7c10 */ /* 0x000fe2000ff3e0ff */
[----:B------:R-:W-:Y:S01]  /*4680*/  IMAD.MOV.U32 R106, RZ, RZ, R178 ;  /* 0x000000ffff6a7224 */ /* 0x000fe200078e00b2 */
[----:B------:R-:W-:Y:S01]  /*4690*/  IADD3.X R223, R223, UR9, R180, P3, P4 ;  /* 0x00000009dfdf7c10 */ /* 0x000fe20009fe84b4 */
[----:B------:R-:W-:Y:S01]  /*46a0*/  IMAD.MOV.U32 R107, RZ, RZ, R179 ;  /* 0x000000ffff6b7224 */ /* 0x000fe200078e00b3 */
[----:B------:R-:W-:Y:S02]  /*46b0*/  IADD3.X R249, R249, UR9, RZ, P1, !PT ;  /* 0x00000009f9f97c10 */ /* 0x000fe40008ffe4ff */
[----:B------:R-:W-:-:S02]  /*46c0*/  CS2R R24, SRZ ;  /* 0x0000000000187805 */ /* 0x000fc4000001ff00 */
[----:B------:R-:W-:Y:S02]  /*46d0*/  IADD3 R234, P2, R234, UR8, RZ ;  /* 0x00000008eaea7c10 */ /* 0x000fe4000ff5e0ff */
[----:B------:R-:W-:Y:S02]  /*46e0*/  IADD3 R233, P3, R233, UR8, RZ ;  /* 0x00000008e9e97c10 */ /* 0x000fe4000ff7e0ff */
[----:B------:R-:W-:Y:S02]  /*46f0*/  IADD3 R232, P4, R232, UR8, RZ ;  /* 0x00000008e8e87c10 */ /* 0x000fe4000ff9e0ff */
[----:B------:R-:W-:Y:S02]  /*4700*/  IADD3 R230, P6, R230, UR8, RZ ;  /* 0x00000008e6e67c10 */ /* 0x000fe4000ffde0ff */
[----:B------:R-:W-:Y:S02]  /*4710*/  IADD3 R240, P1, R240, UR8, RZ ;  /* 0x00000008f0f07c10 */ /* 0x000fe4000ff3e0ff */
[----:B------:R-:W-:-:S02]  /*4720*/  IADD3.X R241, R241, UR9, RZ, P2, !PT ;  /* 0x00000009f1f17c10 */ /* 0x000fc400097fe4ff */
[----:B------:R-:W-:Y:S02]  /*4730*/  IADD3.X R242, R242, UR9, RZ, P3, !PT ;  /* 0x00000009f2f27c10 */ /* 0x000fe40009ffe4ff */
[----:B------:R-:W-:Y:S02]  /*4740*/  IADD3.X R243, R243, UR9, RZ, P4, !PT ;  /* 0x00000009f3f37c10 */ /* 0x000fe4000a7fe4ff */
[----:B------:R-:W-:Y:S02]  /*4750*/  IADD3.X R244, R244, UR9, RZ, P5, !PT ;  /* 0x00000009f4f47c10 */ /* 0x000fe4000affe4ff */
[----:B------:R-:W-:Y:S02]  /*4760*/  IADD3.X R245, R245, UR9, RZ, P6, !PT ;  /* 0x00000009f5f57c10 */ /* 0x000fe4000b7fe4ff */
[----:B------:R-:W-:-:S07]  /*4770*/  IADD3.X R246, R181, UR9, RZ, P1, !PT ;  /* 0x00000009b5f67c10 */ /* 0x000fce0008ffe4ff */
.L_x_1:
[----:B------:R-:W-:Y:S01]  /*4780*/  UIADD3 UR15, UR15, 0x1, URZ ;  /* 0x000000010f0f7890 */ /* 0x000fe2000fffe03f */
[----:B------:R-:W-:-:S04]  /*4790*/  DEPBAR.LE SB0, 0x0 ;  /* 0x000080000000791a */ /* 0x000fc80000000000 */
[----:B------:R-:W-:Y:S01]  /*47a0*/  BAR.SYNC.DEFER_BLOCKING 0x0 ;  /* 0x0000000000007b1d */ /* 0x000fe20000010000 */
[----:B------:R-:W-:Y:S01]  /*47b0*/  UISETP.GT.AND UP0, UPT, UR15, 0x1, UPT ;  /* 0x000000010f00788c */ /* 0x000fe2000bf04270 */
[----:B------:R-:W-:Y:S01]  /*47c0*/  ISETP.GE.AND P1, PT, R183, UR13, PT ;  /* 0x0000000db7007c0c */ /* 0x000fe2000bf26270 */
[----:B------:R-:W-:Y:S01]  /*47d0*/  UIADD3 UR4, UR4, 0x1, URZ ;  /* 0x0000000104047890 */ /* 0x000fe2000fffe03f */
[----:B------:R-:W-:Y:S01]  /*47e0*/  ISETP.GE.AND P2, PT, R71, UR13, PT ;  /* 0x0000000d47007c0c */ /* 0x000fe2000bf46270 */
[----:B------:R-:W-:Y:S01]  /*47f0*/  USEL UR15, UR15, URZ, !UP0 ;  /* 0x0000003f0f0f7287 */ /* 0x000fe2000c000000 */
[----:B------:R-:W-:Y:S01]  /*4800*/  SEL R178, RZ, 0x4, P1 ;  /* 0x00000004ffb27807 */ /* 0x000fe20000800000 */
[----:B------:R-:W-:Y:S01]  /*4810*/  UMOV UR9, 0x40000040 ;  /* 0x4000004000097882 */ /* 0x000fe20000000000 */
[----:B------:R-:W-:Y:S01]  /*4820*/  UMOV UR11, 0x40000040 ;  /* 0x40000040000b7882 */ /* 0x000fe20000000000 */
[----:B------:R-:W-:Y:S01]  /*4830*/  ULEA UR6, UR15, UR12, 0xe ;  /* 0x0000000c0f067291 */ /* 0x000fe2000f8e703f */
[----:B------:R-:W-:Y:S01]  /*4840*/  SEL R179, RZ, 0x4, P2 ;  /* 0x00000004ffb37807 */ /* 0x000fe20001000000 */
[----:B------:R-:W-:Y:S01]  /*4850*/  IMAD.WIDE R118, R237, 0x4, R118 ;  /* 0x00000004ed767825 */ /* 0x000fe200078e0276 */
[----:B------:R-:W-:Y:S01]  /*4860*/  ISETP.GE.AND P1, PT, R69, UR13, PT ;  /* 0x0000000d45007c0c */ /* 0x000fe2000bf26270 */
[----:B------:R-:W-:-:S02]  /*4870*/  UIADD3 UR7, UR6, 0x8000, URZ ;  /* 0x0000800006077890 */ /* 0x000fc4000fffe03f */
[----:B------:R-:W-:Y:S01]  /*4880*/  USHF.R.U32.HI UR8, URZ, 0x4, UR6 ;  /* 0x000000043f087899 */ /* 0x000fe20008011606 */
[C---:B------:R-:W-:Y:S01]  /*4890*/  IMAD.WIDE R120, R237.reuse, 0x4, R120 ;  /* 0x00000004ed787825 */ /* 0x040fe200078e0278 */
[----:B------:R-:W-:Y:S02]  /*48a0*/  USHF.R.U32.HI UR7, URZ, 0x4, UR7 ;  /* 0x000000043f077899 */ /* 0x000fe40008011607 */
[----:B------:R-:W-:Y:S01]  /*48b0*/  USGXT.U32 UR8, UR8, 0xe ;  /* 0x0000000e0808789a */ /* 0x000fe20008000000 */
[C---:B------:R-:W-:Y:S01]  /*48c0*/  IMAD.WIDE R122, R237.reuse, 0x4, R122 ;  /* 0x00000004ed7a7825 */ /* 0x040fe200078e027a */
[----:B------:R-:W-:Y:S01]  /*48d0*/  USGXT.U32 UR10, UR7, 0xe ;  /* 0x0000000e070a789a */ /* 0x000fe20008000000 */
[----:B------:R-:W-:Y:S01]  /*48e0*/  UMOV UR6, URZ ;  /* 0x0000003f00067c82 */ /* 0x000fe20008000000 */
[----:B------:R-:W-:Y:S01]  /*48f0*/  WARPGROUP.ARRIVE ;  /* 0x00000000000079c5 */ /* 0x000fe20000000000 */
[----:B------:R-:W-:Y:S01]  /*4900*/  UMOV UR7, URZ ;  /* 0x0000003f00077c82 */ /* 0x000fe20008000000 */
[----:B------:R-:W-:-:S05]  /*4910*/  IMAD.WIDE R124, R237, 0x4, R124 ;  /* 0x00000004ed7c7825 */ /* 0x000fca00078e027c */
[----:B------:R-:W-:Y:S01]  /*4920*/  HGMMA.64x64x8.F32.TF32 R24, gdesc[UR8], R24 ;  /* 0x04e00000081879f0 */ /* 0x000fe20008702818 */
[----:B------:R-:W-:Y:S01]  /*4930*/  UIADD3 UR8, UP0, UR8, 0x2, URZ ;  /* 0x0000000208087890 */ /* 0x000fe2000ff1e03f */
[C---:B------:R-:W-:Y:S01]  /*4940*/  IMAD.WIDE R112, R229.reuse, 0x4, R112 ;  /* 0x00000004e5707825 */ /* 0x040fe200078e0270 */
[----:B------:R-:W-:Y:S02]  /*4950*/  UIADD3 UR10, UP1, UR10, 0x2, URZ ;  /* 0x000000020a0a7890 */ /* 0x000fe4000ff3e03f */
[----:B------:R-:W-:Y:S01]  /*4960*/  UIADD3.X UR9, UR6, 0x40000040, URZ, UP0, !UPT ;  /* 0x4000004006097890 */ /* 0x000fe200087fe43f */
[C---:B------:R-:W-:Y:S01]  /*4970*/  IMAD.WIDE R126, R229.reuse, 0x4, R126 ;  /* 0x00000004e57e7825 */ /* 0x040fe200078e027e */
[----:B------:R-:W-:Y:S02]  /*4980*/  UIADD3.X UR11, UR7, 0x40000040, URZ, UP1, !UPT ;  /* 0x40000040070b7890 */ /* 0x000fe40008ffe43f */
[----:B------:R-:W-:Y:S01]  /*4990*/  UIADD3.64 UR20, UR8, 0x2, URZ ;  /* 0x0000000208147897 */ /* 0x000fe2000fffe03f */
[----:B------:R-:W-:Y:S01]  /*49a0*/  IMAD.WIDE R134, R229, 0x4, R134 ;  /* 0x00000004e5867825 */ /* 0x000fe200078e0286 */
[----:B------:R-:W-:-:S02]  /*49b0*/  UIADD3.64 UR22, UR10, 0x2, URZ ;  /* 0x000000020a167897 */ /* 0x000fc4000fffe03f */
[----:B------:R-:W-:Y:S01]  /*49c0*/  UISETP.GE.AND UP1, UPT, UR5, UR18, UPT ;  /* 0x000000120500728c */ /* 0x000fe2000bf26270 */
[C---:B------:R-:W-:Y:S01]  /*49d0*/  IMAD.WIDE R142, R229.reuse, 0x4, R142 ;  /* 0x00000004e58e7825 */ /* 0x040fe200078e028e */
[----:B------:R-:W-:Y:S02]  /*49e0*/  UISETP.GT.AND UP0, UPT, UR4, 0x1, UPT ;  /* 0x000000010400788c */ /* 0x000fe4000bf04270 */
[----:B------:R-:W-:Y:S01]  /*49f0*/  UIADD3 UR5, UR5, 0x1, URZ ;  /* 0x0000000105057890 */ /* 0x000fe2000fffe03f */
[C---:B------:R-:W-:Y:S01]  /*4a00*/  IMAD.WIDE R150, R229.reuse, 0x4, R150 ;  /* 0x00000004e5967825 */ /* 0x040fe200078e0296 */
[----:B------:R-:W-:Y:S01]  /*4a10*/  PLOP3.LUT P3, PT, PT, PT, UP1, 0x40, 0x0 ;  /* 0x000000000000781c */ /* 0x000fe20003f6e818 */
[----:B------:R-:W-:Y:S01]  /*4a20*/  USEL UR4, UR4, URZ, !UP0 ;  /* 0x0000003f04047287 */ /* 0x000fe2000c000000 */
[----:B------:R-:W-:Y:S01]  /*4a30*/  PLOP3.LUT P4, PT, PT, PT, UP1, 0x40, 0x0 ;  /* 0x000000000000781c */ /* 0x000fe20003f8e818 */
[----:B------:R-:W-:Y:S01]  /*4a40*/  IMAD.WIDE R158, R229, 0x4, R158 ;  /* 0x00000004e59e7825 */ /* 0x000fe200078e029e */
[----:B------:R-:W-:Y:S01]  /*4a50*/  SEL R178, R178, RZ, P3 ;  /* 0x000000ffb2b27207 */ /* 0x000fe20001800000 */
[----:B------:R-:W-:Y:S01]  /*4a60*/  ULEA UR6, UR4, UR12, 0xe ;  /* 0x0000000c04067291 */ /* 0x000fe2000f8e703f */
[----:B------:R-:W-:Y:S01]  /*4a70*/  SEL R179, R179, RZ, P4 ;  /* 0x000000ffb3b37207 */ /* 0x000fe20002000000 */
[----:B------:R-:W-:Y:S01]  /*4a80*/  IMAD.WIDE R116, R229, 0x4, R116 ;  /* 0x00000004e5747825 */ /* 0x000fe200078e0274 */
[----:B------:R-:W-:Y:S01]  /*4a90*/  ISETP.NE.U32.AND P2, PT, R178, RZ, PT ;  /* 0x000000ffb200720c */ /* 0x000fe20003f45070 */
[----:B------:R-:W-:Y:S01]  /*4aa0*/  UISETP.NE.U32.AND UP0, UPT, UR14, UR5, UPT ;  /* 0x000000050e00728c */ /* 0x000fe2000bf05070 */
[----:B------:R-:W-:Y:S01]  /*4ab0*/  ISETP.NE.U32.AND P3, PT, R179, RZ, PT ;  /* 0x000000ffb300720c */ /* 0x000fe20003f65070 */
[----:B------:R-:W-:Y:S01]  /*4ac0*/  VIADD R181, R184, UR6 ;  /* 0x00000006b8b57c36 */ /* 0x000fe20008000000 */
[----:B------:R-:W-:Y:S01]  /*4ad0*/  PLOP3.LUT P4, PT, PT, PT, UP1, 0x40, 0x0 ;  /* 0x000000000000781c */ /* 0x000fe20003f8e818 */
[----:B------:R-:W-:Y:S01]  /*4ae0*/  IMAD.MOV.U32 R179, RZ, RZ, R219 ;  /* 0x000000ffffb37224 */ /* 0x000fe200078e00db */
[----:B------:R-:W-:Y:S01]  /*4af0*/  SEL R178, RZ, 0x4, P1 ;  /* 0x00000004ffb27807 */ /* 0x000fe20000800000 */
[----:B------:R-:W-:Y:S01]  /*4b00*/  IMAD.WIDE R174, R229, 0x4, R174 ;  /* 0x00000004e5ae7825 */ /* 0x000fe200078e02ae */
[----:B------:R-:W-:-:S02]  /*4b10*/  PLOP3.LUT P5, PT, PT, PT, UP1, 0x40, 0x0 ;  /* 0x000000000000781c */ /* 0x000fc40003fae818 */
[----:B------:R-:W-:Y:S01]  /*4b20*/  SEL R178, R178, RZ, P4 ;  /* 0x000000ffb2b27207 */ /* 0x000fe20002000000 */
[C---:B------:R-:W-:Y:S01]  /*4b30*/  IMAD.WIDE R166, R229.reuse, 0x4, R166 ;  /* 0x00000004e5a67825 */ /* 0x040fe200078e02a6 */
[----:B------:R-:W-:Y:S02]  /*4b40*/  PLOP3.LUT P4, PT, PT, PT, UP1, 0x40, 0x0 ;  /* 0x000000000000781c */ /* 0x000fe40003f8e818 */
[----:B------:R-:W-:Y:S01]  /*4b50*/  ISETP.NE.U32.AND P1, PT, R178, RZ, PT ;  /* 0x000000ffb200720c */ /* 0x000fe20003f25070 */
[----:B------:R-:W-:Y:S01]  /*4b60*/  IMAD.MOV.U32 R178, RZ, RZ, R215 ;  /* 0x000000ffffb27224 */ /* 0x000fe200078e00d7 */
[----:B------:R-:W-:Y:S01]  /*4b70*/  PLOP3.LUT P6, PT, PT, PT, UP1, 0x40, 0x0 ;  /* 0x000000000000781c */ /* 0x000fe20003fce818 */
[----:B------:R-:W-:-:S04]  /*4b80*/  IMAD.WIDE R128, R229, 0x4, R128 ;  /* 0x00000004e5807825 */ /* 0x000fc800078e0280 */
[----:B------:R-:W-:-:S04]  /*4b90*/  IMAD.WIDE R178, R237, 0x4, R178 ;  /* 0x00000004edb27825 */ /* 0x000fc800078e02b2 */
[----:B------:R-:W-:Y:S02]  /*4ba0*/  IMAD.MOV.U32 R215, RZ, RZ, R178 ;  /* 0x000000ffffd77224 */ /* 0x000fe400078e00b2 */
[----:B------:R-:W-:Y:S02]  /*4bb0*/  IMAD.MOV.U32 R219, RZ, RZ, R179 ;  /* 0x000000ffffdb7224 */ /* 0x000fe400078e00b3 */
[----:B------:R-:W-:-:S04]  /*4bc0*/  IMAD.WIDE R136, R229, 0x4, R136 ;  /* 0x00000004e5887825 */ /* 0x000fc800078e0288 */
[----:B------:R-:W-:-:S04]  /*4bd0*/  IMAD.WIDE R144, R229, 0x4, R144 ;  /* 0x00000004e5907825 */ /* 0x000fc800078e0290 */
[----:B------:R-:W-:-:S04]  /*4be0*/  IMAD.WIDE R152, R229, 0x4, R152 ;  /* 0x00000004e5987825 */ /* 0x000fc800078e0298 */
[----:B------:R-:W-:-:S04]  /*4bf0*/  IMAD.WIDE R114, R229, 0x4, R114 ;  /* 0x00000004e5727825 */ /* 0x000fc800078e0272 */
[C---:B------:R-:W-:Y:S01]  /*4c00*/  IMAD.WIDE R168, R229.reuse, 0x4, R168 ;  /* 0x00000004e5a87825 */ /* 0x040fe200078e02a8 */
[----:B------:R-:W-:Y:S03]  /*4c10*/  HGMMA.64x64x8.F32.TF32 R24, gdesc[UR8], R24 ;  /* 0x04e00000081879f0 */ /* 0x000fe60008702818 */
[----:B------:R-:W-:-:S04]  /*4c20*/  IMAD.WIDE R176, R229, 0x4, R176 ;  /* 0x00000004e5b07825 */ /* 0x000fc800078e02b0 */
        /* <DEDUP_REMOVED lines=15> */
[----:B------:R-:W-:Y:S01]  /*4d20*/  IMAD.WIDE R110, R229, 0x4, R110 ;  /* 0x00000004e56e7825 */ /* 0x000fe200078e026e */
[----:B------:R-:W-:Y:S01]  /*4d30*/  HGMMA.64x64x8.F32.TF32 R24, gdesc[UR20], R24 ;  /* 0x04e00000141879f0 */ /* 0x000fe20008702818 */
[----:B------:R-:W-:Y:S02]  /*4d40*/  UIADD3.64 UR20, UR8, 0x4, URZ ;  /* 0x0000000408147897 */ /* 0x000fe4000fffe03f */
[----:B------:R-:W-:-:S09]  /*4d50*/  UIADD3.64 UR22, UR10, 0x4, URZ ;  /* 0x000000040a167897 */ /* 0x000fd2000fffe03f */
        /* <DEDUP_REMOVED lines=8> */
[----:B------:R-:W-:Y:S02]  /*4de0*/  UIADD3.64 UR22, UR10, 0x202, URZ ;  /* 0x000002020a167897 */ /* 0x000fe4000fffe03f */
[----:B------:R-:W-:Y:S02]  /*4df0*/  UIADD3.64 UR8, UR8, 0x204, URZ ;  /* 0x0000020408087897 */ /* 0x000fe4000fffe03f */
[----:B------:R-:W-:-:S05]  /*4e00*/  UIADD3.64 UR10, UR10, 0x204, URZ ;  /* 0x000002040a0a7897 */ /* 0x000fca000fffe03f */
[----:B------:R-:W-:Y:S04]  /*4e10*/  HGMMA.64x64x8.F32.TF32 R24, gdesc[UR20], R24 ;  /* 0x04e00000141879f0 */ /* 0x000fe80008702818 */
[----:B------:R-:W-:Y:S03]  /*4e20*/  HGMMA.64x64x8.F32.TF32 R24, gdesc[UR8], R24, gsb0 ;  /* 0x04e00000081879f0 */ /* 0x000fe60008002818 */
[----:B------:R-:W-:Y:S02]  /*4e30*/  WARPGROUP.DEPBAR.LE gsb0, 0x1 ;  /* 0x00008000000079c5 */ /* 0x000fe40000010100 */
[----:B------:R-:W-:Y:S06]  /*4e40*/  BAR.SYNC.DEFER_BLOCKING 0x0 ;  /* 0x0000000000007b1d */ /* 0x000fec0000010000 */
[----:B------:R-:W-:Y:S01]  /*4e50*/  @!PT LDS RZ, [RZ] ;  /* 0x00000000fffff984 */ /* 0x000fe20000000800 */
[----:B------:R-:W-:Y:S01]  /*4e60*/  @!PT LDS RZ, [RZ] ;  /* 0x00000000fffff984 */ /* 0x000fe20000000800 */
[----:B------:R-:W-:Y:S01]  /*4e70*/  @!PT LDS RZ, [RZ] ;  /* 0x00000000fffff984 */ /* 0x000fe20000000800 */
[----:B------:R-:W-:Y:S01]  /*4e80*/  LDGSTS.E [R181], desc[UR16][R118.64], P2 ;  /* 0x0000000076b57fae */ /* 0x000fe20009121850 */
[----:B------:R-:W-:-:S03]  /*4e90*/  ISETP.GE.AND P2, PT, R68, UR13, PT ;  /* 0x0000000d44007c0c */ /* 0x000fc6000bf46270 */
[----:B------:R-:W-:Y:S01]  /*4ea0*/  LDGSTS.E [R181+0x8], desc[UR16][R120.64], P3 ;  /* 0x0000800078b57fae */ /* 0x000fe20009921850 */
[----:B------:R-:W-:Y:S02]  /*4eb0*/  PLOP3.LUT P3, PT, PT, PT, UP1, 0x40, 0x0 ;  /* 0x000000000000781c */ /* 0x000fe40003f6e818 */
[----:B------:R-:W-:Y:S01]  /*4ec0*/  SEL R180, RZ, 0x4, P2 ;  /* 0x00000004ffb47807 */ /* 0x000fe20001000000 */
[----:B------:R1:W-:Y:S01]  /*4ed0*/  LDGSTS.E [R181+0x2000], desc[UR16][R178.64], P1 ;  /* 0x02000000b2b57fae */ /* 0x0003e20008921850 */
[----:B------:R-:W-:Y:S02]  /*4ee0*/  ISETP.GE.AND P1, PT, R67, UR13, PT ;  /* 0x0000000d43007c0c */ /* 0x000fe4000bf26270 */
[----:B------:R-:W-:Y:S02]  /*4ef0*/  SEL R180, R180, RZ, P3 ;  /* 0x000000ffb4b47207 */ /* 0x000fe40001800000 */
[----:B------:R-:W-:Y:S02]  /*4f00*/  ISETP.GE.AND P3, PT, R66, UR13, PT ;  /* 0x0000000d42007c0c */ /* 0x000fe4000bf66270 */
[----:B------:R-:W-:-:S02]  /*4f10*/  ISETP.NE.U32.AND P2, PT, R180, RZ, PT ;  /* 0x000000ffb400720c */ /* 0x000fc40003f45070 */
[----:B------:R-:W-:Y:S02]  /*4f20*/  SEL R247, RZ, 0x4, P1 ;  /* 0x00000004fff77807 */ /* 0x000fe40000800000 */
[----:B------:R-:W-:Y:S01]  /*4f30*/  SEL R180, RZ, 0x4, P3 ;  /* 0x00000004ffb47807 */ /* 0x000fe20001800000 */
[----:B-1----:R-:W-:Y:S01]  /*4f40*/  IMAD.MOV.U32 R178, RZ, RZ, R213 ;  /* 0x000000ffffb27224 */ /* 0x002fe200078e00d5 */
[----:B------:R-:W-:Y:S01]  /*4f50*/  SEL R247, R247, RZ, P4 ;  /* 0x000000fff7f77207 */ /* 0x000fe20002000000 */
[----:B------:R-:W-:Y:S01]  /*4f60*/  IMAD.MOV.U32 R179, RZ, RZ, R217 ;  /* 0x000000ffffb37224 */ /* 0x000fe200078e00d9 */
[----:B------:R-:W-:Y:S02]  /*4f70*/  ISETP.GE.AND P4, PT, R65, UR13, PT ;  /* 0x0000000d41007c0c */ /* 0x000fe4000bf86270 */
[----:B------:R-:W-:Y:S01]  /*4f80*/  SEL R180, R180, RZ, P5 ;  /* 0x000000ffb4b47207 */ /* 0x000fe20002800000 */
[----:B------:R-:W-:Y:S01]  /*4f90*/  IMAD.WIDE R178, R237, 0x4, R178 ;  /* 0x00000004edb27825 */ /* 0x000fe200078e02b2 */
[----:B------:R-:W-:-:S02]  /*4fa0*/  SEL R213, RZ, 0x4, P4 ;  /* 0x00000004ffd57807 */ /* 0x000fc40002000000 */
[----:B------:R-:W-:Y:S01]  /*4fb0*/  ISETP.NE.U32.AND P4, PT, R180, RZ, PT ;  /* 0x000000ffb400720c */ /* 0x000fe20003f85070 */
[----:B------:R-:W-:Y:S01]  /*4fc0*/  IMAD.MOV.U32 R217, RZ, RZ, R179 ;  /* 0x000000ffffd97224 */ /* 0x000fe200078e00b3 */
[----:B------:R1:W-:Y:S01]  /*4fd0*/  LDGSTS.E [R181+0x2008], desc[UR16][R178.64], P2 ;  /* 0x02008000b2b57fae */ /* 0x0003e20009121850 */
[----:B------:R-:W-:Y:S02]  /*4fe0*/  ISETP.GE.AND P2, PT, R64, UR13, PT ;  /* 0x0000000d40007c0c */ /* 0x000fe4000bf46270 */
[----:B------:R-:W-:Y:S02]  /*4ff0*/  PLOP3.LUT P5, PT, PT, PT, UP1, 0x40, 0x0 ;  /* 0x000000000000781c */ /* 0x000fe40003fae818 */
[----:B------:R-:W-:Y:S02]  /*5000*/  SEL R180, RZ, 0x4, P2 ;  /* 0x00000004ffb47807 */ /* 0x000fe40001000000 */
[----:B------:R-:W-:Y:S02]  /*5010*/  SEL R213, R213, RZ, P6 ;  /* 0x000000ffd5d57207 */ /* 0x000fe40003000000 */
[----:B------:R-:W-:Y:S01]  /*5020*/  ISETP.NE.U32.AND P1, PT, R247, RZ, PT ;  /* 0x000000fff700720c */ /* 0x000fe20003f25070 */
[----:B------:R-:W-:Y:S01]  /*5030*/  VIADD R247, R59, UR6 ;  /* 0x000000063bf77c36 */ /* 0x000fe20008000000 */
[----:B------:R-:W-:Y:S01]  /*5040*/  SEL R180, R180, RZ, P5 ;  /* 0x000000ffb4b47207 */ /* 0x000fe20002800000 */
[----:B-1----:R-:W-:Y:S01]  /*5050*/  IMAD.MOV.U32 R181, RZ, RZ, R216 ;  /* 0x000000ffffb57224 */ /* 0x002fe200078e00d8 */
[----:B------:R-:W-:Y:S01]  /*5060*/  ISETP.NE.U32.AND P3, PT, R213, RZ, PT ;  /* 0x000000ffd500720c */ /* 0x000fe20003f65070 */
[----:B------:R-:W-:Y:S01]  /*5070*/  IMAD.MOV.U32 R213, RZ, RZ, R178 ;  /* 0x000000ffffd57224 */ /* 0x000fe200078e00b2 */
[----:B------:R-:W-:Y:S01]  /*5080*/  ISETP.NE.U32.AND P2, PT, R180, RZ, PT ;  /* 0x000000ffb400720c */ /* 0x000fe20003f45070 */
[----:B------:R-:W-:Y:S01]  /*5090*/  IMAD.MOV.U32 R180, RZ, RZ, R211 ;  /* 0x000000ffffb47224 */ /* 0x000fe200078e00d3 */
[----:B------:R-:W-:Y:S01]  /*50a0*/  PLOP3.LUT P5, PT, PT, PT, UP1, 0x40, 0x0 ;  /* 0x000000000000781c */ /* 0x000fe20003fae818 */
[----:B------:R-:W-:Y:S01]  /*50b0*/  IMAD.MOV.U32 R178, RZ, RZ, R209 ;  /* 0x000000ffffb27224 */ /* 0x000fe200078e00d1 */
[----:B------:R-:W-:Y:S01]  /*50c0*/  PLOP3.LUT P6, PT, PT, PT, UP1, 0x40, 0x0 ;  /* 0x000000000000781c */ /* 0x000fe20003fce818 */
[----:B------:R-:W-:-:S02]  /*50d0*/  IMAD.MOV.U32 R179, RZ, RZ, R214 ;  /* 0x000000ffffb37224 */ /* 0x000fc400078e00d6 */
[----:B------:R-:W-:Y:S01]  /*50e0*/  IMAD.WIDE R180, R237, 0x4, R180 ;  /* 0x00000004edb47825 */ /* 0x000fe200078e02b4 */
[----:B------:R-:W-:Y:S01]  /*50f0*/  LDGSTS.E [R247], desc[UR16][R122.64], P1 ;  /* 0x000000007af77fae */ /* 0x000fe20008921850 */
[----:B------:R-:W-:Y:S02]  /*5100*/  ISETP.GE.AND P1, PT, R63, UR13, PT ;  /* 0x0000000d3f007c0c */ /* 0x000fe4000bf26270 */
[----:B------:R-:W-:Y:S01]  /*5110*/  IMAD.WIDE R178, R237, 0x4, R178 ;  /* 0x00000004edb27825 */ /* 0x000fe200078e02b2 */
[----:B------:R-:W-:Y:S01]  /*5120*/  LDGSTS.E [R247+0x8], desc[UR16][R124.64], P4 ;  /* 0x000080007cf77fae */ /* 0x000fe2000a121850 */
[----:B------:R-:W-:Y:S02]  /*5130*/  SEL R209, RZ, 0x4, P1 ;  /* 0x00000004ffd17807 */ /* 0x000fe40000800000 */
[----:B------:R-:W-:Y:S01]  /*5140*/  PLOP3.LUT P4, PT, PT, PT, UP1, 0x40, 0x0 ;  /* 0x000000000000781c */ /* 0x000fe20003f8e818 */
[----:B------:R1:W-:Y:S01]  /*5150*/  LDGSTS.E [R247+0x2000], desc[UR16][R180.64], P3 ;  /* 0x02000000b4f77fae */ /* 0x0003e20009921850 */
[----:B------:R-:W-:Y:S01]  /*5160*/  ISETP.GE.AND P3, PT, R61, UR13, PT ;  /* 0x0000000d3d007c0c */ /* 0x000fe2000bf66270 */
[----:B------:R-:W-:-:S02]  /*5170*/  IMAD.MOV.U32 R214, RZ, RZ, R179 ;  /* 0x000000ffffd67224 */ /* 0x000fc400078e00b3 */
[----:B------:R2:W-:Y:S01]  /*5180*/  LDGSTS.E [R247+0x2008], desc[UR16][R178.64], P2 ;  /* 0x02008000b2f77fae */ /* 0x0005e20009121850 */
[----:B------:R-:W-:Y:S01]  /*5190*/  PLOP3.LUT P2, PT, PT, PT, UP1, 0x40, 0x0 ;  /* 0x000000000000781c */ /* 0x000fe20003f4e818 */
[----:B------:R-:W-:Y:S02]  /*51a0*/  IMAD.MOV.U32 R211, RZ, RZ, R180 ;  /* 0x000000ffffd37224 */ /* 0x000fe400078e00b4 */
[----:B------:R-:W-:Y:S01]  /*51b0*/  IMAD.MOV.U32 R216, RZ, RZ, R181 ;  /* 0x000000ffffd87224 */ /* 0x000fe200078e00b5 */
[----:B------:R-:W-:Y:S01]  /*51c0*/  SEL R250, R209, RZ, P2 ;  /* 0x000000ffd1fa7207 */ /* 0x000fe20001000000 */
[----:B------:R-:W-:Y:S01]  /*51d0*/  IMAD.MOV.U32 R209, RZ, RZ, R178 ;  /* 0x000000ffffd17224 */ /* 0x000fe200078e00b2 */
[----:B------:R-:W-:Y:S01]  /*51e0*/  ISETP.GE.AND P2, PT, R62, UR13, PT ;  /* 0x0000000d3e007c0c */ /* 0x000fe2000bf46270 */
[----:B-1----:R-:W-:Y:S01]  /*51f0*/  IMAD.MOV.U32 R180, RZ, RZ, R240 ;  /* 0x000000ffffb47224 */ /* 0x002fe200078e00f0 */
[----:B------:R-:W-:Y:S01]  /*5200*/  ISETP.NE.U32.AND P1, PT, R250, RZ, PT ;  /* 0x000000fffa00720c */ /* 0x000fe20003f25070 */
[----:B------:R-:W-:Y:S01]  /*5210*/  IMAD.MOV.U32 R181, RZ, RZ, R246 ;  /* 0x000000ffffb57224 */ /* 0x000fe200078e00f6 */
[----:B--2---:R-:W-:Y:S01]  /*5220*/  SEL R178, RZ, 0x4, P2 ;  /* 0x00000004ffb27807 */ /* 0x004fe20001000000 */
[----:B------:R-:W-:Y:S01]  /*5230*/  VIADD R247, R56, UR6 ;  /* 0x0000000638f77c36 */ /* 0x000fe20008000000 */
[----:B------:R-:W-:Y:S01]  /*5240*/  SEL R179, RZ, 0x4, P3 ;  /* 0x00000004ffb37807 */ /* 0x000fe20001800000 */
[----:B------:R-:W-:Y:S01]  /*5250*/  IMAD.WIDE R180, R237, 0x4, R180 ;  /* 0x00000004edb47825 */ /* 0x000fe200078e02b4 */
[----:B------:R-:W-:-:S02]  /*5260*/  SEL R178, R178, RZ, P4 ;  /* 0x000000ffb2b27207 */ /* 0x000fc40002000000 */
[----:B------:R-:W-:Y:S01]  /*5270*/  ISETP.GE.AND P2, PT, R60, UR13, PT ;  /* 0x0000000d3c007c0c */ /* 0x000fe2000bf46270 */
[----:B------:R-:W-:Y:S01]  /*5280*/  IMAD.MOV.U32 R246, RZ, RZ, R181 ;  /* 0x000000fffff67224 */ /* 0x000fe200078e00b5 */
[----:B------:R-:W-:Y:S02]  /*5290*/  SEL R179, R179, RZ, P5 ;  /* 0x000000ffb3b37207 */ /* 0x000fe40002800000 */
[----:B------:R-:W-:Y:S01]  /*52a0*/  ISETP.NE.U32.AND P3, PT, R178, RZ, PT ;  /* 0x000000ffb200720c */ /* 0x000fe20003f65070 */
[----:B------:R-:W-:Y:S01]  /*52b0*/  IMAD.MOV.U32 R178, RZ, RZ, R230 ;  /* 0x000000ffffb27224 */ /* 0x000fe200078e00e6 */
[----:B------:R-:W-:Y:S01]  /*52c0*/  PLOP3.LUT P5, PT, PT, PT, UP1, 0x40, 0x0 ;  /* 0x000000000000781c */ /* 0x000fe20003fae818 */
[----:B------:R1:W-:Y:S01]  /*52d0*/  LDGSTS.E [R247], desc[UR16][R180.64], P1 ;  /* 0x00000000b4f77fae */ /* 0x0003e20008921850 */
[----:B------:R-:W-:Y:S02]  /*52e0*/  SEL R240, RZ, 0x4, P2 ;  /* 0x00000004fff07807 */ /* 0x000fe40001000000 */
[----:B------:R-:W-:Y:S01]  /*52f0*/  ISETP.NE.U32.AND P4, PT, R179, RZ, PT ;  /* 0x000000ffb300720c */ /* 0x000fe20003f85070 */
[----:B------:R-:W-:Y:S01]  /*5300*/  IMAD.MOV.U32 R179, RZ, RZ, R245 ;  /* 0x000000ffffb37224 */ /* 0x000fe200078e00f5 */
[----:B------:R-:W-:Y:S01]  /*5310*/  SEL R230, R240, RZ, P5 ;  /* 0x000000fff0e67207 */ /* 0x000fe20002800000 */
[----:B------:R-:W-:Y:S01]  /*5320*/  IMAD.MOV.U32 R240, RZ, RZ, R180 ;  /* 0x000000fffff07224 */ /* 0x000fe200078e00b4 */
[----:B------:R-:W-:Y:S01]  /*5330*/  PLOP3.LUT P2, PT, PT, PT, UP1, 0x40, 0x0 ;  /* 0x000000000000781c */ /* 0x000fe20003f4e818 */
[----:B------:R-:W-:Y:S01]  /*5340*/  IMAD.WIDE R178, R237, 0x4, R178 ;  /* 0x00000004edb27825 */ /* 0x000fe200078e02b2 */
[----:B------:R-:W-:-:S02]  /*5350*/  ISETP.NE.U32.AND P1, PT, R230, RZ, PT ;  /* 0x000000ffe600720c */ /* 0x000fc40003f25070 */
[----:B------:R-:W-:Y:S01]  /*5360*/  PLOP3.LUT P5, PT, PT, PT, UP1, 0x40, 0x0 ;  /* 0x000000000000781c */ /* 0x000fe20003fae818 */
[----:B------:R-:W-:Y:S01]  /*5370*/  IMAD.MOV.U32 R230, RZ, RZ, R178 ;  /* 0x000000ffffe67224 */ /* 0x000fe200078e00b2 */
[----:B------:R2:W-:Y:S01]  /*5380*/  LDGSTS.E [R247+0x8], desc[UR16][R178.64], P3 ;  /* 0x00008000b2f77fae */ /* 0x0005e20009921850 */
[----:B------:R-:W-:Y:S01]  /*5390*/  IMAD.MOV.U32 R245, RZ, RZ, R179 ;  /* 0x000000fffff57224 */ /* 0x000fe200078e00b3 */
[----:B------:R-:W-:Y:S01]  /*53a0*/  ISETP.GE.AND P3, PT, R23, UR13, PT ;  /* 0x0000000d17007c0c */ /* 0x000fe2000bf66270 */
[----:B-1----:R-:W-:Y:S02]  /*53b0*/  IMAD.MOV.U32 R180, RZ, RZ, R207 ;  /* 0x000000ffffb47224 */ /* 0x002fe400078e00cf */
[----:B------:R-:W-:Y:S02]  /*53c0*/  IMAD.MOV.U32 R181, RZ, RZ, R212 ;  /* 0x000000ffffb57224 */ /* 0x000fe400078e00d4 */
[----:B------:R-:W-:-:S04]  /*53d0*/  IMAD.WIDE R180, R237, 0x4, R180 ;  /* 0x00000004edb47825 */ /* 0x000fc800078e02b4 */
[----:B--2---:R-:W-:Y:S01]  /*53e0*/  IMAD.MOV.U32 R178, RZ, RZ, R205 ;  /* 0x000000ffffb27224 */ /* 0x004fe200078e00cd */
[----:B------:R1:W-:Y:S01]  /*53f0*/  LDGSTS.E [R247+0x2000], desc[UR16][R180.64], P4 ;  /* 0x02000000b4f77fae */ /* 0x0003e2000a121850 */
[----:B------:R-:W-:Y:S01]  /*5400*/  IMAD.MOV.U32 R179, RZ, RZ, R210 ;  /* 0x000000ffffb37224 */ /* 0x000fe200078e00d2 */
[----:B------:R-:W-:Y:S01]  /*5410*/  PLOP3.LUT P4, PT, PT, PT, UP1, 0x40, 0x0 ;  /* 0x000000000000781c */ /* 0x000fe20003f8e818 */
[----:B------:R-:W-:Y:S02]  /*5420*/  IMAD.MOV.U32 R207, RZ, RZ, R180 ;  /* 0x000000ffffcf7224 */ /* 0x000fe400078e00b4 */
[----:B------:R-:W-:-:S04]  /*5430*/  IMAD.WIDE R178, R237, 0x4, R178 ;  /* 0x00000004edb27825 */ /* 0x000fc800078e02b2 */
[----:B------:R-:W-:Y:S01]  /*5440*/  IMAD.MOV.U32 R210, RZ, RZ, R179 ;  /* 0x000000ffffd27224 */ /* 0x000fe200078e00b3 */
[----:B------:R2:W-:Y:S01]  /*5450*/  LDGSTS.E [R247+0x2008], desc[UR16][R178.64], P1 ;  /* 0x02008000b2f77fae */ /* 0x0005e20008921850 */
[----:B------:R-:W-:Y:S01]  /*5460*/  ISETP.GE.AND P1, PT, R58, UR13, PT ;  /* 0x0000000d3a007c0c */ /* 0x000fe2000bf26270 */
[----:B------:R-:W-:Y:S02]  /*5470*/  IMAD.MOV.U32 R212, RZ, RZ, R181 ;  /* 0x000000ffffd47224 */ /* 0x000fe400078e00b5 */
[----:B-1----:R-:W-:Y:S01]  /*5480*/  IMAD.MOV.U32 R180, RZ, RZ, R231 ;  /* 0x000000ffffb47224 */ /* 0x002fe200078e00e7 */
[----:B------:R-:W-:Y:S01]  /*5490*/  SEL R205, RZ, 0x4, P1 ;  /* 0x00000004ffcd7807 */ /* 0x000fe20000800000 */
[----:B------:R-:W-:-:S03]  /*54a0*/  IMAD.MOV.U32 R181, RZ, RZ, R244 ;  /* 0x000000ffffb57224 */ /* 0x000fc600078e00f4 */
[----:B------:R-:W-:Y:S01]  /*54b0*/  SEL R250, R205, RZ, P2 ;  /* 0x000000ffcdfa7207 */ /* 0x000fe20001000000 */
[----:B------:R-:W-:Y:S01]  /*54c0*/  IMAD.MOV.U32 R205, RZ, RZ, R178 ;  /* 0x000000ffffcd7224 */ /* 0x000fe200078e00b2 */
[----:B------:R-:W-:Y:S01]  /*54d0*/  ISETP.GE.AND P2, PT, R57, UR13, PT ;  /* 0x0000000d39007c0c */ /* 0x000fe2000bf46270 */
[----:B------:R-:W-:Y:S01]  /*54e0*/  IMAD.WIDE R180, R237, 0x4, R180 ;  /* 0x00000004edb47825 */ /* 0x000fe200078e02b4 */
[----:B--2---:R-:W-:Y:S02]  /*54f0*/  SEL R179, RZ, 0x4, P3 ;  /* 0x00000004ffb37807 */ /* 0x004fe40001800000 */
[----:B------:R-:W-:Y:S01]  /*5500*/  SEL R178, RZ, 0x4, P2 ;  /* 0x00000004ffb27807 */ /* 0x000fe20001000000 */
[----:B------:R-:W-:Y:S01]  /*5510*/  VIADD R247, R20, UR6 ;  /* 0x0000000614f77c36 */ /* 0x000fe20008000000 */
[----:B------:R-:W-:Y:S01]  /*5520*/  ISETP.NE.U32.AND P1, PT, R250, RZ, PT ;  /* 0x000000fffa00720c */ /* 0x000fe20003f25070 */
[----:B------:R-:W-:Y:S01]  /*5530*/  IMAD.MOV.U32 R244, RZ, RZ, R181 ;  /* 0x000000fffff47224 */ /* 0x000fe200078e00b5 */
[----:B------:R-:W-:-:S02]  /*5540*/  SEL R178, R178, RZ, P4 ;  /* 0x000000ffb2b27207 */ /* 0x000fc40002000000 */
[----:B------:R-:W-:Y:S02]  /*5550*/  ISETP.GE.AND P2, PT, R22, UR13, PT ;  /* 0x0000000d16007c0c */ /* 0x000fe4000bf46270 */
[----:B------:R-:W-:Y:S02]  /*5560*/  SEL R179, R179, RZ, P5 ;  /* 0x000000ffb3b37207 */ /* 0x000fe40002800000 */
[----:B------:R-:W-:Y:S01]  /*5570*/  ISETP.NE.U32.AND P3, PT, R178, RZ, PT ;  /* 0x000000ffb200720c */ /* 0x000fe20003f65070 */
[----:B------:R-:W-:Y:S01]  /*5580*/  IMAD.MOV.U32 R178, RZ, RZ, R232 ;  /* 0x000000ffffb27224 */ /* 0x000fe200078e00e8 */
[----:B------:R-:W-:Y:S02]  /*5590*/  PLOP3.LUT P5, PT, PT, PT, UP1, 0x40, 0x0 ;  /* 0x000000000000781c */ /* 0x000fe40003fae818 */
[----:B------:R-:W-:Y:S01]  /*55a0*/  SEL R231, RZ, 0x4, P2 ;  /* 0x00000004ffe77807 */ /* 0x000fe20001000000 */
[----:B------:R1:W-:Y:S01]  /*55b0*/  LDGSTS.E [R247], desc[UR16][R180.64], P1 ;  /* 0x00000000b4f77fae */ /* 0x0003e20008921850 */
        /* <DEDUP_REMOVED lines=76> */
[----:B--2---:R-:W-:Y:S01]  /*5a80*/  VIADD R247, R8, UR6 ;  /* 0x0000000608f77c36 */ /* 0x004fe20008000000 */
[----:B------:R-:W-:Y:S01]  /*5a90*/  SEL R179, RZ, 0x4, P3 ;  /* 0x00000004ffb37807 */ /* 0x000fe20001800000 */
[----:B------:R-:W-:Y:S01]  /*5aa0*/  IMAD.WIDE R180, R237, 0x4, R180 ;  /* 0x00000004edb47825 */ /* 0x000fe200078e02b4 */
[----:B------:R-:W-:Y:S02]  /*5ab0*/  SEL R178, RZ, 0x4, P2 ;  /* 0x00000004ffb27807 */ /* 0x000fe40001000000 */
[----:B------:R-:W-:Y:S01]  /*5ac0*/  SEL R179, R179, RZ, P5 ;  /* 0x000000ffb3b37207 */ /* 0x000fe20002800000 */
[----:B------:R-:W-:Y:S01]  /*5ad0*/  IMAD.MOV.U32 R248, RZ, RZ, R181 ;  /* 0x000000fffff87224 */ /* 0x000fe200078e00b5 */
[----:B------:R-:W-:-:S02]  /*5ae0*/  SEL R178, R178, RZ, P4 ;  /* 0x000000ffb2b27207 */ /* 0x000fc40002000000 */
[----:B------:R-:W-:Y:S02]  /*5af0*/  ISETP.NE.U32.AND P1, PT, R250, RZ, PT ;  /* 0x000000fffa00720c */ /* 0x000fe40003f25070 */
[----:B------:R-:W-:Y:S02]  /*5b00*/  ISETP.GE.AND P2, PT, R12, UR13, PT ;  /* 0x0000000d0c007c0c */ /* 0x000fe4000bf46270 */
[----:B------:R-:W-:Y:S01]  /*5b10*/  ISETP.NE.U32.AND P3, PT, R178, RZ, PT ;  /* 0x000000ffb200720c */ /* 0x000fe20003f65070 */
[----:B------:R-:W-:Y:S01]  /*5b20*/  IMAD.MOV.U32 R178, RZ, RZ, R235 ;  /* 0x000000ffffb27224 */ /* 0x000fe200078e00eb */
[----:B------:R-:W-:Y:S01]  /*5b30*/  ISETP.NE.U32.AND P4, PT, R179, RZ, PT ;  /* 0x000000ffb300720c */ /* 0x000fe20003f85070 */
[----:B------:R-:W-:Y:S01]  /*5b40*/  IMAD.MOV.U32 R179, RZ, RZ, R249 ;  /* 0x000000ffffb37224 */ /* 0x000fe200078e00f9 */
[----:B------:R-:W-:Y:S02]  /*5b50*/  PLOP3.LUT P5, PT, PT, PT, UP1, 0x40, 0x0 ;  /* 0x000000000000781c */ /* 0x000fe40003fae818 */
[----:B------:R-:W-:Y:S01]  /*5b60*/  SEL R235, RZ, 0x4, P2 ;  /* 0x00000004ffeb7807 */ /* 0x000fe20001000000 */
[----:B------:R-:W-:Y:S01]  /*5b70*/  IMAD.WIDE R178, R237, 0x4, R178 ;  /* 0x00000004edb27825 */ /* 0x000fe200078e02b2 */
[----:B------:R-:W-:-:S02]  /*5b80*/  PLOP3.LUT P2, PT, PT, PT, UP1, 0x40, 0x0 ;  /* 0x000000000000781c */ /* 0x000fc40003f4e818 */
[----:B------:R-:W-:Y:S01]  /*5b90*/  SEL R236, R235, RZ, P5 ;  /* 0x000000ffebec7207 */ /* 0x000fe20002800000 */
[----:B------:R-:W-:Y:S01]  /*5ba0*/  IMAD.MOV.U32 R235, RZ, RZ, R178 ;  /* 0x000000ffffeb7224 */ /* 0x000fe200078e00b2 */
[----:B------:R1:W-:Y:S01]  /*5bb0*/  LDGSTS.E [R247], desc[UR16][R178.64], P1 ;  /* 0x00000000b2f77fae */ /* 0x0003e20008921850 */
[----:B------:R-:W-:Y:S01]  /*5bc0*/  IMAD.MOV.U32 R249, RZ, RZ, R179 ;  /* 0x000000fffff97224 */ /* 0x000fe200078e00b3 */
[----:B------:R-:W-:Y:S01]  /*5bd0*/  ISETP.NE.U32.AND P1, PT, R236, RZ, PT ;  /* 0x000000ffec00720c */ /* 0x000fe20003f25070 */
[----:B------:R-:W-:Y:S01]  /*5be0*/  IMAD.MOV.U32 R236, RZ, RZ, R180 ;  /* 0x000000ffffec7224 */ /* 0x000fe200078e00b4 */
[----:B------:R2:W-:Y:S01]  /*5bf0*/  LDGSTS.E [R247+0x8], desc[UR16][R180.64], P3 ;  /* 0x00008000b4f77fae */ /* 0x0005e20009921850 */
[----:B------:R-:W-:Y:S02]  /*5c00*/  ISETP.GE.AND P3, PT, R9, UR13, PT ;  /* 0x0000000d09007c0c */ /* 0x000fe4000bf66270 */
[----:B------:R-:W-:Y:S01]  /*5c10*/  PLOP3.LUT P5, PT, PT, PT, UP1, 0x40, 0x0 ;  /* 0x000000000000781c */ /* 0x000fe20003fae818 */
[----:B-1----:R-:W-:-:S02]  /*5c20*/  IMAD.MOV.U32 R178, RZ, RZ, R104 ;  /* 0x000000ffffb27224 */ /* 0x002fc400078e0068 */
[----:B------:R-:W-:Y:S02]  /*5c30*/  IMAD.MOV.U32 R179, RZ, RZ, R238 ;  /* 0x000000ffffb37224 */ /* 0x000fe400078e00ee */
[----:B--2---:R-:W-:Y:S02]  /*5c40*/  IMAD.MOV.U32 R180, RZ, RZ, R228 ;  /* 0x000000ffffb47224 */ /* 0x004fe400078e00e4 */
[----:B------:R-:W-:Y:S02]  /*5c50*/  IMAD.MOV.U32 R181, RZ, RZ, R239 ;  /* 0x000000ffffb57224 */ /* 0x000fe400078e00ef */
[----:B------:R-:W-:-:S04]  /*5c60*/  IMAD.WIDE R178, R237, 0x4, R178 ;  /* 0x00000004edb27825 */ /* 0x000fc800078e02b2 */
[----:B------:R-:W-:Y:S01]  /*5c70*/  IMAD.WIDE R180, R237, 0x4, R180 ;  /* 0x00000004edb47825 */ /* 0x000fe200078e02b4 */
[----:B------:R1:W-:Y:S01]  /*5c80*/  LDGSTS.E [R247+0x2000], desc[UR16][R178.64], P4 ;  /* 0x02000000b2f77fae */ /* 0x0003e2000a121850 */
[----:B------:R-:W-:Y:S02]  /*5c90*/  PLOP3.LUT P4, PT, PT, PT, UP1, 0x40, 0x0 ;  /* 0x000000000000781c */ /* 0x000fe40003f8e818 */
[----:B------:R-:W-:Y:S01]  /*5ca0*/  IMAD.MOV.U32 R104, RZ, RZ, R178 ;  /* 0x000000ffff687224 */ /* 0x000fe200078e00b2 */
[----:B------:R2:W-:Y:S01]  /*5cb0*/  LDGSTS.E [R247+0x2008], desc[UR16][R180.64], P1 ;  /* 0x02008000b4f77fae */ /* 0x0005e20008921850 */
[----:B------:R-:W-:Y:S01]  /*5cc0*/  ISETP.GE.AND P1, PT, R11, UR13, PT ;  /* 0x0000000d0b007c0c */ /* 0x000fe2000bf26270 */
[----:B------:R-:W-:Y:S02]  /*5cd0*/  IMAD.MOV.U32 R238, RZ, RZ, R179 ;  /* 0x000000ffffee7224 */ /* 0x000fe400078e00b3 */
[----:B------:R-:W-:Y:S01]  /*5ce0*/  IMAD.MOV.U32 R239, RZ, RZ, R181 ;  /* 0x000000ffffef7224 */ /* 0x000fe200078e00b5 */
[----:B------:R-:W-:-:S02]  /*5cf0*/  SEL R228, RZ, 0x4, P1 ;  /* 0x00000004ffe47807 */ /* 0x000fc40000800000 */
[----:B-1----:R-:W-:Y:S02]  /*5d00*/  SEL R179, RZ, 0x4, P3 ;  /* 0x00000004ffb37807 */ /* 0x002fe40001800000 */
[----:B------:R-:W-:Y:S01]  /*5d10*/  SEL R250, R228, RZ, P2 ;  /* 0x000000ffe4fa7207 */ /* 0x000fe20001000000 */
[----:B------:R-:W-:Y:S01]  /*5d20*/  IMAD.MOV.U32 R228, RZ, RZ, R180 ;  /* 0x000000ffffe47224 */ /* 0x000fe200078e00b4 */
[----:B------:R-:W-:Y:S01]  /*5d30*/  ISETP.GE.AND P2, PT, R10, UR13, PT ;  /* 0x0000000d0a007c0c */ /* 0x000fe2000bf46270 */
[----:B--2---:R-:W-:Y:S01]  /*5d40*/  VIADD R247, R5, UR6 ;  /* 0x0000000605f77c36 */ /* 0x004fe20008000000 */
[----:B------:R-:W-:Y:S01]  /*5d50*/  SEL R179, R179, RZ, P5 ;  /* 0x000000ffb3b37207 */ /* 0x000fe20002800000 */
[----:B------:R-:W-:Y:S01]  /*5d60*/  IMAD.MOV.U32 R180, RZ, RZ, R222 ;  /* 0x000000ffffb47224 */ /* 0x000fe200078e00de */
[----:B------:R-:W-:Y:S01]  /*5d70*/  SEL R178, RZ, 0x4, P2 ;  /* 0x00000004ffb27807 */ /* 0x000fe20001000000 */
[----:B------:R-:W-:Y:S01]  /*5d80*/  IMAD.MOV.U32 R181, RZ, RZ, R223 ;  /* 0x000000ffffb57224 */ /* 0x000fe200078e00df */
[----:B------:R-:W-:-:S02]  /*5d90*/  ISETP.NE.U32.AND P1, PT, R250, RZ, PT ;  /* 0x000000fffa00720c */ /* 0x000fc40003f25070 */
[----:B------:R-:W-:Y:S01]  /*5da0*/  SEL R178, R178, RZ, P4 ;  /* 0x000000ffb2b27207 */ /* 0x000fe20002000000 */
[----:B------:R-:W-:Y:S01]  /*5db0*/  IMAD.WIDE R180, R237, 0x4, R180 ;  /* 0x00000004edb47825 */ /* 0x000fe200078e02b4 */
[----:B------:R-:W-:Y:S02]  /*5dc0*/  ISETP.NE.U32.AND P3, PT, R179, RZ, PT ;  /* 0x000000ffb300720c */ /* 0x000fe40003f65070 */
[----:B------:R-:W-:Y:S01]  /*5dd0*/  ISETP.NE.U32.AND P2, PT, R178, RZ, PT ;  /* 0x000000ffb200720c */ /* 0x000fe20003f45070 */
[----:B------:R-:W-:Y:S01]  /*5de0*/  IMAD.MOV.U32 R178, RZ, RZ, R196 ;  /* 0x000000ffffb27224 */ /* 0x000fe200078e00c4 */
[----:B------:R-:W-:Y:S01]  /*5df0*/  PLOP3.LUT P4, PT, PT, PT, UP1, 0x40, 0x0 ;  /* 0x000000000000781c */ /* 0x000fe20003f8e818 */
[----:B------:R-:W-:Y:S01]  /*5e00*/  IMAD.MOV.U32 R179, RZ, RZ, R199 ;  /* 0x000000ffffb37224 */ /* 0x000fe200078e00c7 */
[----:B------:R-:W-:Y:S01]  /*5e10*/  PLOP3.LUT P5, PT, PT, PT, UP1, 0x40, 0x0 ;  /* 0x000000000000781c */ /* 0x000fe20003fae818 */
[----:B------:R-:W-:Y:S02]  /*5e20*/  IMAD.MOV.U32 R222, RZ, RZ, R180 ;  /* 0x000000ffffde7224 */ /* 0x000fe400078e00b4 */
[----:B------:R-:W-:-:S04]  /*5e30*/  IMAD.WIDE R178, R237, 0x4, R178 ;  /* 0x00000004edb27825 */ /* 0x000fc800078e02b2 */
[----:B------:R-:W-:Y:S01]  /*5e40*/  IMAD.MOV.U32 R196, RZ, RZ, R178 ;  /* 0x000000ffffc47224 */ /* 0x000fe200078e00b2 */
[----:B------:R1:W-:Y:S01]  /*5e50*/  LDGSTS.E [R247], desc[UR16][R178.64], P1 ;  /* 0x00000000b2f77fae */ /* 0x0003e20008921850 */
[----:B------:R-:W-:Y:S01]  /*5e60*/  IMAD.MOV.U32 R199, RZ, RZ, R179 ;  /* 0x000000ffffc77224 */ /* 0x000fe200078e00b3 */
[----:B------:R-:W-:Y:S01]  /*5e70*/  ISETP.GE.AND P1, PT, R6, UR13, PT ;  /* 0x0000000d06007c0c */ /* 0x000fe2000bf26270 */
[----:B------:R-:W-:Y:S01]  /*5e80*/  IMAD.MOV.U32 R223, RZ, RZ, R181 ;  /* 0x000000ffffdf7224 */ /* 0x000fe200078e00b5 */
[----:B------:R2:W-:Y:S01]  /*5e90*/  LDGSTS.E [R247+0x8], desc[UR16][R180.64], P2 ;  /* 0x00008000b4f77fae */ /* 0x0005e20009121850 */
[----:B------:R-:W-:-:S04]  /*5ea0*/  ISETP.GE.AND P2, PT, R7, UR13, PT ;  /* 0x0000000d07007c0c */ /* 0x000fc8000bf46270 */
[----:B------:R-:W-:Y:S01]  /*5eb0*/  SEL R250, RZ, 0x4, P2 ;  /* 0x00000004fffa7807 */ /* 0x000fe20001000000 */
[----:B-1----:R-:W-:Y:S02]  /*5ec0*/  IMAD.MOV.U32 R178, RZ, RZ, R221 ;  /* 0x000000ffffb27224 */ /* 0x002fe400078e00dd */
[----:B------:R-:W-:Y:S01]  /*5ed0*/  IMAD.MOV.U32 R179, RZ, RZ, R220 ;  /* 0x000000ffffb37224 */ /* 0x000fe200078e00dc */
[----:B--2---:R-:W-:Y:S01]  /*5ee0*/  SEL R180, RZ, 0x4, P1 ;  /* 0x00000004ffb47807 */ /* 0x004fe20000800000 */
[----:B------:R-:W-:Y:S02]  /*5ef0*/  IMAD.MOV.U32 R181, RZ, RZ, R194 ;  /* 0x000000ffffb57224 */ /* 0x000fe400078e00c2 */
[----:B------:R-:W-:Y:S01]  /*5f00*/  IMAD.WIDE R178, R237, 0x4, R178 ;  /* 0x00000004edb27825 */ /* 0x000fe200078e02b2 */
[----:B------:R-:W-:Y:S02]  /*5f10*/  SEL R180, R180, RZ, P4 ;  /* 0x000000ffb4b47207 */ /* 0x000fe40002000000 */
[----:B------:R-:W-:Y:S01]  /*5f20*/  ISETP.GE.AND P4, PT, R3, UR13, PT ;  /* 0x0000000d03007c0c */ /* 0x000fe2000bf86270 */
[----:B------:R-:W-:Y:S01]  /*5f30*/  IMAD.MOV.U32 R221, RZ, RZ, R178 ;  /* 0x000000ffffdd7224 */ /* 0x000fe200078e00b2 */
[----:B------:R1:W-:Y:S01]  /*5f40*/  LDGSTS.E [R247+0x2000], desc[UR16][R178.64], P3 ;  /* 0x02000000b2f77fae */ /* 0x0003e20009921850 */
[----:B------:R-:W-:Y:S01]  /*5f50*/  PLOP3.LUT P3, PT, PT, PT, UP1, 0x40, 0x0 ;  /* 0x000000000000781c */ /* 0x000fe20003f6e818 */
[----:B------:R-:W-:Y:S01]  /*5f60*/  IMAD.MOV.U32 R220, RZ, RZ, R179 ;  /* 0x000000ffffdc7224 */ /* 0x000fe200078e00b3 */
[----:B------:R-:W-:Y:S01]  /*5f70*/  ISETP.NE.U32.AND P2, PT, R180, RZ, PT ;  /* 0x000000ffb400720c */ /* 0x000fe20003f45070 */
[----:B------:R-:W-:Y:S01]  /*5f80*/  IMAD.MOV.U32 R180, RZ, RZ, R197 ;  /* 0x000000ffffb47224 */ /* 0x000fe200078e00c5 */
[----:B------:R-:W-:Y:S01]  /*5f90*/  SEL R250, R250, RZ, P3 ;  /* 0x000000fffafa7207 */ /* 0x000fe20001800000 */
[----:B------:R-:W-:Y:S01]  /*5fa0*/  VIADD R197, R182, UR6 ;  /* 0x00000006b6c57c36 */ /* 0x000fe20008000000 */
[----:B------:R-:W-:Y:S01]  /*5fb0*/  ISETP.GE.AND P3, PT, R4, UR13, PT ;  /* 0x0000000d04007c0c */ /* 0x000fe2000bf66270 */
[----:B------:R-:W-:Y:S01]  /*5fc0*/  IMAD.WIDE R180, R237, 0x4, R180 ;  /* 0x00000004edb47825 */ /* 0x000fe200078e02b4 */
[----:B------:R-:W-:-:S02]  /*5fd0*/  ISETP.NE.U32.AND P1, PT, R250, RZ, PT ;  /* 0x000000fffa00720c */ /* 0x000fc40003f25070 */
[----:B-1----:R-:W-:Y:S01]  /*5fe0*/  SEL R178, RZ, 0x4, P3 ;  /* 0x00000004ffb27807 */ /* 0x002fe20001800000 */
[----:B------:R-:W-:Y:S01]  /*5ff0*/  IMAD.MOV.U32 R194, RZ, RZ, R181 ;  /* 0x000000ffffc27224 */ /* 0x000fe200078e00b5 */
[----:B------:R-:W-:Y:S02]  /*6000*/  SEL R179, RZ, 0x4, P4 ;  /* 0x00000004ffb37807 */ /* 0x000fe40002000000 */
[----:B------:R-:W-:Y:S02]  /*6010*/  SEL R178, R178, RZ, P5 ;  /* 0x000000ffb2b27207 */ /* 0x000fe40002800000 */
[----:B------:R-:W-:Y:S02]  /*6020*/  SEL R179, R179, RZ, P6 ;  /* 0x000000ffb3b37207 */ /* 0x000fe40003000000 */
[----:B------:R-:W-:Y:S02]  /*6030*/  ISETP.GE.AND P6, PT, R2, UR13, PT ;  /* 0x0000000d02007c0c */ /* 0x000fe4000bfc6270 */
[----:B------:R-:W-:Y:S01]  /*6040*/  ISETP.NE.U32.AND P4, PT, R178, RZ, PT ;  /* 0x000000ffb200720c */ /* 0x000fe20003f85070 */
[----:B------:R-:W-:Y:S01]  /*6050*/  LDGSTS.E [R247+0x2008], desc[UR16][R180.64], P1 ;  /* 0x02008000b4f77fae */ /* 0x000fe20008921850 */
[----:B------:R-:W-:-:S02]  /*6060*/  PLOP3.LUT P5, PT, PT, PT, UP1, 0x40, 0x0 ;  /* 0x000000000000781c */ /* 0x000fc40003fae818 */
[----:B------:R-:W-:Y:S02]  /*6070*/  SEL R178, RZ, 0x4, P6 ;  /* 0x00000004ffb27807 */ /* 0x000fe40003000000 */
[----:B------:R-:W-:Y:S01]  /*6080*/  ISETP.GE.AND P6, PT, R185, UR13, PT ;  /* 0x0000000db9007c0c */ /* 0x000fe2000bfc6270 */
[----:B------:R-:W-:Y:S01]  /*6090*/  UIADD3 UR13, UR13, -0x40, URZ ;  /* 0xffffffc00d0d7890 */ /* 0x000fe2000fffe03f */
[----:B------:R-:W-:Y:S02]  /*60a0*/  ISETP.NE.U32.AND P3, PT, R179, RZ, PT ;  /* 0x000000ffb300720c */ /* 0x000fe40003f65070 */
[----:B------:R-:W-:Y:S02]  /*60b0*/  SEL R178, R178, RZ, P5 ;  /* 0x000000ffb2b27207 */ /* 0x000fe40002800000 */
[----:B------:R-:W-:Y:S02]  /*60c0*/  PLOP3.LUT P5, PT, PT, PT, UP1, 0x40, 0x0 ;  /* 0x000000000000781c */ /* 0x000fe40003fae818 */
[----:B------:R-:W-:-:S02]  /*60d0*/  SEL R179, RZ, 0x4, P6 ;  /* 0x00000004ffb37807 */ /* 0x000fc40003000000 */
[----:B------:R-:W-:Y:S02]  /*60e0*/  PLOP3.LUT P1, PT, PT, PT, UP0, 0x80, 0x0 ;  /* 0x000000000000781c */ /* 0x000fe40003f2f008 */
[----:B------:R-:W-:Y:S02]  /*60f0*/  SEL R179, R179, RZ, P5 ;  /* 0x000000ffb3b37207 */ /* 0x000fe40002800000 */
[----:B------:R-:W-:Y:S01]  /*6100*/  ISETP.NE.U32.AND P5, PT, R178, RZ, PT ;  /* 0x000000ffb200720c */ /* 0x000fe20003fa5070 */
[----:B------:R-:W-:Y:S01]  /*6110*/  IMAD.MOV.U32 R178, RZ, RZ, R227 ;  /* 0x000000ffffb27224 */ /* 0x000fe200078e00e3 */
[----:B------:R-:W-:Y:S01]  /*6120*/  ISETP.NE.U32.AND P6, PT, R179, RZ, PT ;  /* 0x000000ffb300720c */ /* 0x000fe20003fc5070 */
[----:B------:R-:W-:Y:S02]  /*6130*/  IMAD.MOV.U32 R227, RZ, RZ, R193 ;  /* 0x000000ffffe37224 */ /* 0x000fe400078e00c1 */
[----:B------:R-:W-:Y:S02]  /*6140*/  IMAD.MOV.U32 R193, RZ, RZ, R192 ;  /* 0x000000ffffc17224 */ /* 0x000fe400078e00c0 */
[----:B------:R-:W-:-:S02]  /*6150*/  IMAD.MOV.U32 R192, RZ, RZ, R225 ;  /* 0x000000ffffc07224 */ /* 0x000fc400078e00e1 */
[----:B------:R-:W-:Y:S02]  /*6160*/  IMAD.MOV.U32 R225, RZ, RZ, R218 ;  /* 0x000000ffffe17224 */ /* 0x000fe400078e00da */
[----:B------:R-:W-:Y:S02]  /*6170*/  IMAD.MOV.U32 R179, RZ, RZ, R195 ;  /* 0x000000ffffb37224 */ /* 0x000fe400078e00c3 */
[----:B------:R-:W-:-:S04]  /*6180*/  IMAD.WIDE R224, R237, 0x4, R224 ;  /* 0x00000004ede07825 */ /* 0x000fc800078e02e0 */
[----:B------:R-:W-:Y:S02]  /*6190*/  VIADD R195, R0, UR6 ;  /* 0x0000000600c37c36 */ /* 0x000fe40008000000 */
[----:B------:R-:W-:-:S03]  /*61a0*/  IMAD.WIDE R192, R237, 0x4, R192 ;  /* 0x00000004edc07825 */ /* 0x000fc600078e02c0 */
[----:B------:R1:W-:Y:S01]  /*61b0*/  LDGSTS.E [R195], desc[UR16][R224.64], P2 ;  /* 0x00000000e0c37fae */ /* 0x0003e20009121850 */
[----:B------:R-:W-:-:S03]  /*61c0*/  IMAD.WIDE R226, R237, 0x4, R226 ;  /* 0x00000004ede27825 */ /* 0x000fc600078e02e2 */
[----:B------:R2:W-:Y:S01]  /*61d0*/  LDGSTS.E [R195+0x8], desc[UR16][R192.64], P4 ;  /* 0x00008000c0c37fae */ /* 0x0005e2000a121850 */
[----:B------:R-:W-:-:S03]  /*61e0*/  IMAD.WIDE R178, R237, 0x4, R178 ;  /* 0x00000004edb27825 */ /* 0x000fc600078e02b2 */
[----:B------:R3:W-:Y:S01]  /*61f0*/  LDGSTS.E [R195+0x2000], desc[UR16][R226.64], P3 ;  /* 0x02000000e2c37fae */ /* 0x0007e20009921850 */
[----:B------:R-:W-:-:S03]  /*6200*/  IMAD.MOV.U32 R218, RZ, RZ, R225 ;  /* 0x000000ffffda7224 */ /* 0x000fc600078e00e1 */
[----:B------:R4:W-:Y:S01]  /*6210*/  LDGSTS.E [R195+0x2008], desc[UR16][R178.64], P5 ;  /* 0x02008000b2c37fae */ /* 0x0009e2000a921850 */
[----:B-1----:R-:W-:-:S03]  /*6220*/  IMAD.MOV.U32 R225, RZ, RZ, R192 ;  /* 0x000000ffffe17224 */ /* 0x002fc600078e00c0 */
[----:B------:R-:W0:Y:S01]  /*6230*/  LDGDEPBAR ;  /* 0x00000000000079af */ /* 0x000e220000000000 */
[----:B--2---:R-:W-:Y:S02]  /*6240*/  IMAD.MOV.U32 R192, RZ, RZ, R193 ;  /* 0x000000ffffc07224 */ /* 0x004fe400078e00c1 */
[----:B------:R-:W-:Y:S01]  /*6250*/  IMAD.MOV.U32 R193, RZ, RZ, R227 ;  /* 0x000000ffffc17224 */ /* 0x000fe200078e00e3 */
[----:B------:R-:W-:Y:S01]  /*6260*/  LDGSTS.E [R197+0x8000], desc[UR16][R112.64], P6 ;  /* 0x0800000070c57fae */ /* 0x000fe2000b121850 */
[----:B---3--:R-:W-:-:S03]  /*6270*/  IMAD.MOV.U32 R227, RZ, RZ, R178 ;  /* 0x000000ffffe37224 */ /* 0x008fc600078e00b2 */
[----:B------:R-:W-:Y:S01]  /*6280*/  LDGSTS.E [R197+0x8400], desc[UR16][R126.64], P6 ;  /* 0x084000007ec57fae */ /* 0x000fe2000b121850 */
[----:B----4-:R-:W-:-:S03]  /*6290*/  VIADD R195, R186, UR6 ;  /* 0x00000006bac37c36 */ /* 0x010fc60008000000 */
        /* <DEDUP_REMOVED lines=27> */
[----:B-1----:R-:W-:-:S03]  /*6450*/  IMAD.MOV.U32 R197, RZ, RZ, R180 ;  /* 0x000000ffffc57224 */ /* 0x002fc600078e00b4 */
[----:B------:R-:W-:Y:S04]  /*6460*/  LDGSTS.E [R195+0x8f00], desc[UR16][R148.64], P6 ;  /* 0x08f0000094c37fae */ /* 0x000fe8000b121850 */
[----:B------:R-:W-:Y:S04]  /*6470*/  LDGSTS.E [R195+0x9300], desc[UR16][R156.64], P6 ;  /* 0x093000009cc37fae */ /* 0x000fe8000b121850 */
[----:B------:R-:W-:Y:S04]  /*6480*/  LDGSTS.E [R195+0x9700], desc[UR16][R106.64], P6 ;  /* 0x097000006ac37fae */ /* 0x000fe8000b121850 */
[----:B------:R-:W-:Y:S04]  /*6490*/  LDGSTS.E [R195+0x9b00], desc[UR16][R172.64], P6 ;  /* 0x09b00000acc37fae */ /* 0x000fe8000b121850 */
[----:B------:R1:W-:Y:S04]  /*64a0*/  LDGSTS.E [R195+0x9f00], desc[UR16][R110.64], P6 ;  /* 0x09f000006ec37fae */ /* 0x0003e8000b121850 */
[----:B------:R-:W0:Y:S01]  /*64b0*/  LDGDEPBAR ;  /* 0x00000000000079af */ /* 0x000e220000000000 */
[----:B-1----:R-:W-:Y:S01]  /*64c0*/  IMAD.MOV.U32 R195, RZ, RZ, R179 ;  /* 0x000000ffffc37224 */ /* 0x002fe200078e00b3 */
[----:B------:R-:W-:Y:S06]  /*64d0*/  @P1 BRA `(.L_x_1) ;  /* 0xffffffe000a81947 */ /* 0x000fec000383ffff */
.L_x_0:
[----:B------:R-:W-:Y:S02]  /*64e0*/  WARPGROUP.DEPBAR.LE gsb0, 0x0 ;  /* 0x00008000000079c5 */ /* 0x000fe40000010000 */
[----:B------:R-:W-:-:S04]  /*64f0*/  DEPBAR.LE SB0, 0x0 ;  /* 0x000080000000791a */ /* 0x000fc80000000000 */
[C---:B------:R-:W-:Y:S01]  /*6500*/  LOP3.LUT R3, R189.reuse, 0x70, RZ, 0xc0, !PT ;  /* 0x00000070bd037812 */ /* 0x040fe200078ec0ff */
[----:B------:R-:W-:Y:S01]  /*6510*/  ULDC UR4, c[0x0][0x244] ;  /* 0x0000910000047ab9 */ /* 0x000fe20000000800 */
[----:B------:R-:W-:Y:S01]  /*6520*/  IADD3 R190, R190, UR12, R191 ;  /* 0x0000000cbebe7c10 */ /* 0x000fe2000fffe0bf */
[----:B------:R-:W-:Y:S01]  /*6530*/  IMAD R70, R70, UR4, RZ ;  /* 0x0000000446467c24 */ /* 0x000fe2000f8e02ff */
[----:B------:R-:W-:Y:S01]  /*6540*/  LOP3.LUT R189, R189, 0x7f0, RZ, 0xc0, !PT ;  /* 0x000007f0bdbd7812 */ /* 0x000fe200078ec0ff */
[----:B------:R-:W-:Y:S01]  /*6550*/  BAR.SYNC.DEFER_BLOCKING 0x0 ;  /* 0x0000000000007b1d */ /* 0x000fe20000010000 */
[-C--:B------:R-:W-:Y:S01]  /*6560*/  ISETP.LT.AND P1, PT, R103, R105.reuse, !P0 ;  /* 0x000000696700720c */ /* 0x080fe20004721270 */
[----:B------:R-:W-:Y:S01]  /*6570*/  IMAD.IADD R190, R3, 0x1, R190 ;  /* 0x0000000103be7824 */ /* 0x000fe200078e02be */
[-C--:B------:R-:W-:Y:S02]  /*6580*/  ISETP.LT.AND P4, PT, R102, R105.reuse, !P0 ;  /* 0x000000696600720c */ /* 0x080fe40004781270 */
[----:B------:R-:W-:Y:S01]  /*6590*/  ISETP.LT.AND P3, PT, R101, R105, !P0 ;  /* 0x000000696500720c */ /* 0x000fe20004761270 */
[----:B------:R-:W-:Y:S01]  /*65a0*/  ULDC UR6, c[0x0][0x248] ;  /* 0x0000920000067ab9 */ /* 0x000fe20000000800 */
[----:B------:R-:W-:Y:S01]  /*65b0*/  ULDC.64 UR4, c[0x0][0x220] ;  /* 0x0000880000047ab9 */ /* 0x000fe20000000a00 */
[----:B------:R-:W-:-:S02]  /*65c0*/  IMAD R103, R103, UR6, RZ ;  /* 0x0000000667677c24 */ /* 0x000fc4000f8e02ff */
[----:B------:R-:W-:Y:S02]  /*65d0*/  IMAD R102, R102, UR6, RZ ;  /* 0x0000000666667c24 */ /* 0x000fe4000f8e02ff */
[----:B------:R-:W-:Y:S02]  /*65e0*/  IMAD R101, R101, UR6, RZ ;  /* 0x0000000665657c24 */ /* 0x000fe4000f8e02ff */
[----:B------:R-:W-:Y:S01]  /*65f0*/  IMAD R0, R77, UR6, RZ ;  /* 0x000000064d007c24 */ /* 0x000fe2000f8e02ff */
[----:B------:R-:W-:Y:S01]  /*6600*/  STSM.16.M88.4 [R190], R24 ;  /* 0x00000018be007844 */ /* 0x000fe20000000200 */
[----:B------:R-:W-:Y:S06]  /*6610*/  BAR.SYNC.DEFER_BLOCKING 0x0 ;  /* 0x0000000000007b1d */ /* 0x000fec0000010000 */
[----:B------:R-:W1:Y:S02]  /*6620*/  LDS.128 R60, [R189+UR12] ;  /* 0x0000000cbd3c7984 */ /* 0x000e640008000c00 */
[----:B------:R-:W-:Y:S06]  /*6630*/  BAR.SYNC.DEFER_BLOCKING 0x0 ;  /* 0x0000000000007b1d */ /* 0x000fec0000010000 */
[----:B------:R-:W-:Y:S02]  /*6640*/  STSM.16.M88.4 [R190], R28 ;  /* 0x0000001cbe007844 */ /* 0x000fe40000000200 */
[----:B------:R-:W-:Y:S06]  /*6650*/  BAR.SYNC.DEFER_BLOCKING 0x0 ;  /* 0x0000000000007b1d */ /* 0x000fec0000010000 */
[----:B------:R-:W2:Y:S02]  /*6660*/  LDS.128 R56, [R189+UR12] ;  /* 0x0000000cbd387984 */ /* 0x000ea40008000c00 */
[----:B------:R-:W-:Y:S06]  /*6670*/  BAR.SYNC.DEFER_BLOCKING 0x0 ;  /* 0x0000000000007b1d */ /* 0x000fec0000010000 */
[----:B------:R3:W-:Y:S02]  /*6680*/  STSM.16.M88.4 [R190], R32 ;  /* 0x00000020be007844 */ /* 0x0007e40000000200 */
[----:B------:R-:W-:Y:S01]  /*6690*/  BAR.SYNC.DEFER_BLOCKING 0x0 ;  /* 0x0000000000007b1d */ /* 0x000fe20000010000 */
[----:B---3--:R-:W-:-:S04]  /*66a0*/  LEA R33, P2, R70, UR4, 0x2 ;  /* 0x0000000446217c11 */ /* 0x008fc8000f8410ff */
[----:B------:R-:W-:Y:S02]  /*66b0*/  LEA.HI.X.SX32 R35, R70, UR5, 0x2, P2 ;  /* 0x0000000546237c11 */ /* 0x000fe400090f16ff */
[CC--:B------:R-:W-:Y:S02]  /*66c0*/  LEA R2, P2, R103.reuse, R33.reuse, 0x2 ;  /* 0x0000002167027211 */ /* 0x0c0fe400078410ff */
[----:B------:R-:W-:Y:S02]  /*66d0*/  LEA R24, P5, R102, R33, 0x2 ;  /* 0x0000002166187211 */ /* 0x000fe400078a10ff */
[----:B------:R-:W-:Y:S01]  /*66e0*/  LEA.HI.X.SX32 R3, R103, R35, 0x2, P2 ;  /* 0x0000002367037211 */ /* 0x000fe200010f16ff */
[----:B------:R-:W3:Y:S01]  /*66f0*/  LDS.128 R20, [R189+UR12] ;  /* 0x0000000cbd147984 */ /* 0x000ee20008000c00 */
[----:B------:R-:W-:Y:S01]  /*6700*/  BAR.SYNC.DEFER_BLOCKING 0x0 ;  /* 0x0000000000007b1d */ /* 0x000fe20000010000 */
[C---:B------:R-:W-:Y:S01]  /*6710*/  ISETP.LT.AND P2, PT, R100.reuse, R105, !P0 ;  /* 0x000000696400720c */ /* 0x040fe20004741270 */
[----:B------:R-:W-:Y:S01]  /*6720*/  IMAD R100, R100, UR6, RZ ;  /* 0x0000000664647c24 */ /* 0x000fe2000f8e02ff */
[----:B------:R-:W-:-:S02]  /*6730*/  LEA.HI.X.SX32 R25, R102, R35, 0x2, P5 ;  /* 0x0000002366197211 */ /* 0x000fc400028f16ff */
[----:B------:R-:W-:-:S04]  /*6740*/  LEA R26, P5, R101, R33, 0x2 ;  /* 0x00000021651a7211 */ /* 0x000fc800078a10ff */
[----:B------:R-:W-:Y:S02]  /*6750*/  LEA.HI.X.SX32 R27, R101, R35, 0x2, P5 ;  /* 0x00000023651b7211 */ /* 0x000fe400028f16ff */
[CC--:B------:R-:W-:Y:S01]  /*6760*/  ISETP.LT.AND P5, PT, R98.reuse, R105.reuse, !P0 ;  /* 0x000000696200720c */ /* 0x0c0fe200047a1270 */
[----:B------:R-:W-:Y:S01]  /*6770*/  IMAD R98, R98, UR6, RZ ;  /* 0x0000000662627c24 */ /* 0x000fe2000f8e02ff */
[----:B------:R-:W-:Y:S01]  /*6780*/  STSM.16.M88.4 [R190], R36 ;  /* 0x00000024be007844 */ /* 0x000fe20000000200 */
[----:B------:R-:W-:Y:S06]  /*6790*/  BAR.SYNC.DEFER_BLOCKING 0x0 ;  /* 0x0000000000007b1d */ /* 0x000fec0000010000 */
[----:B------:R-:W4:Y:S02]  /*67a0*/  LDS.128 R16, [R189+UR12] ;  /* 0x0000000cbd107984 */ /* 0x000f240008000c00 */
[----:B------:R-:W-:Y:S06]  /*67b0*/  BAR.SYNC.DEFER_BLOCKING 0x0 ;  /* 0x0000000000007b1d */ /* 0x000fec0000010000 */
[----:B------:R-:W-:Y:S02]  /*67c0*/  STSM.16.M88.4 [R190], R40 ;  /* 0x00000028be007844 */ /* 0x000fe40000000200 */
[----:B------:R-:W-:Y:S06]  /*67d0*/  BAR.SYNC.DEFER_BLOCKING 0x0 ;  /* 0x0000000000007b1d */ /* 0x000fec0000010000 */
[----:B------:R-:W5:Y:S02]  /*67e0*/  LDS.128 R4, [R189+UR12] ;  /* 0x0000000cbd047984 */ /* 0x000f640008000c00 */
        /* <DEDUP_REMOVED lines=11> */
[----:B-1----:R1:W-:Y:S01]  /*68a0*/  @P1 STG.E desc[UR16][R2.64], R60 ;  /* 0x0000003c02001986 */ /* 0x0023e2000c101910 */
[C---:B------:R-:W-:Y:S01]  /*68b0*/  ISETP.LT.AND P1, PT, R99.reuse, R105, !P0 ;  /* 0x000000696300720c */ /* 0x040fe20004721270 */
[----:B------:R-:W-:-:S02]  /*68c0*/  IMAD R99, R99, UR6, RZ ;  /* 0x0000000663637c24 */ /* 0x000fc4000f8e02ff */
[----:B------:R3:W-:Y:S01]  /*68d0*/  @P4 STG.E desc[UR16][R24.64], R61 ;  /* 0x0000003d18004986 */ /* 0x0007e2000c101910 */
[----:B------:R-:W-:-:S03]  /*68e0*/  LEA R28, P4, R100, R33, 0x2 ;  /* 0x00000021641c7211 */ /* 0x000fc600078810ff */
[----:B------:R4:W-:Y:S01]  /*68f0*/  @P3 STG.E desc[UR16][R26.64], R62 ;  /* 0x0000003e1a003986 */ /* 0x0009e2000c101910 */
[----:B------:R-:W-:Y:S02]  /*6900*/  LEA.HI.X.SX32 R29, R100, R35, 0x2, P4 ;  /* 0x00000023641d7211 */ /* 0x000fe400020f16ff */
[C---:B------:R-:W-:Y:S01]  /*6910*/  ISETP.LT.AND P3, PT, R97.reuse, R105, !P0 ;  /* 0x000000696100720c */ /* 0x040fe20004761270 */
[----:B------:R-:W-:Y:S01]  /*6920*/  IMAD R97, R97, UR6, RZ ;  /* 0x0000000661617c24 */ /* 0x000fe2000f8e02ff */
[CC--:B-1----:R-:W-:Y:S01]  /*6930*/  LEA R2, P6, R99.reuse, R33.reuse, 0x2 ;  /* 0x0000002163027211 */ /* 0x0c2fe200078c10ff */
[----:B------:R-:W-:Y:S01]  /*6940*/  @P2 STG.E desc[UR16][R28.64], R63 ;  /* 0x0000003f1c002986 */ /* 0x000fe2000c101910 */
[----:B------:R-:W-:Y:S02]  /*6950*/  LEA R30, P4, R98, R33, 0x2 ;  /* 0x00000021621e7211 */ /* 0x000fe400078810ff */
[----:B------:R-:W-:Y:S01]  /*6960*/  LEA.HI.X.SX32 R3, R99, R35, 0x2, P6 ;  /* 0x0000002363037211 */ /* 0x000fe200030f16ff */
[----:B------:R-:W1:Y:S01]  /*6970*/  LDS.128 R188, [R189+UR12] ;  /* 0x0000000cbdbc7984 */ /* 0x000e620008000c00 */
[C---:B------:R-:W-:Y:S01]  /*6980*/  ISETP.LT.AND P2, PT, R96.reuse, R105, !P0 ;  /* 0x000000696000720c */ /* 0x040fe20004741270 */
[----:B------:R-:W-:Y:S01]  /*6990*/  IMAD R96, R96, UR6, RZ ;  /* 0x0000000660607c24 */ /* 0x000fe2000f8e02ff */
[----:B------:R-:W-:Y:S01]  /*69a0*/  LEA.HI.X.SX32 R31, R98, R35, 0x2, P4 ;  /* 0x00000023621f7211 */ /* 0x000fe200020f16ff */
[----:B--2---:R2:W-:Y:S01]  /*69b0*/  @P1 STG.E desc[UR16][R2.64], R56 ;  /* 0x0000003802001986 */ /* 0x0045e2000c101910 */
[C---:B------:R-:W-:Y:S01]  /*69c0*/  ISETP.LT.AND P1, PT, R95.reuse, R105, !P0 ;  /* 0x000000695f00720c */ /* 0x040fe20004721270 */
[----:B------:R-:W-:Y:S01]  /*69d0*/  IMAD R95, R95, UR6, RZ ;  /* 0x000000065f5f7c24 */ /* 0x000fe2000f8e02ff */
[-C--:B---3--:R-:W-:Y:S01]  /*69e0*/  LEA R24, P4, R97, R33.reuse, 0x2 ;  /* 0x0000002161187211 */ /* 0x088fe200078810ff */
[----:B------:R-:W-:Y:S01]  /*69f0*/  @P5 STG.E desc[UR16][R30.64], R57 ;  /* 0x000000391e005986 */ /* 0x000fe2000c101910 */
[----:B----4-:R-:W-:-:S02]  /*6a00*/  LEA R26, P5, R96, R33, 0x2 ;  /* 0x00000021601a7211 */ /* 0x010fc400078a10ff */
[----:B------:R-:W-:Y:S02]  /*6a10*/  LEA.HI.X.SX32 R25, R97, R35, 0x2, P4 ;  /* 0x0000002361197211 */ /* 0x000fe400020f16ff */
[C---:B------:R-:W-:Y:S01]  /*6a20*/  ISETP.LT.AND P4, PT, R94.reuse, R105, !P0 ;  /* 0x000000695e00720c */ /* 0x040fe20004781270 */
[----:B------:R-:W-:Y:S01]  /*6a30*/  IMAD R94, R94, UR6, RZ ;  /* 0x000000065e5e7c24 */ /* 0x000fe2000f8e02ff */
[----:B------:R-:W-:Y:S01]  /*6a40*/  LEA.HI.X.SX32 R27, R96, R35, 0x2, P5 ;  /* 0x00000023601b7211 */ /* 0x000fe200028f16ff */
[----:B------:R3:W-:Y:S01]  /*6a50*/  @P3 STG.E desc[UR16][R24.64], R58 ;  /* 0x0000003a18003986 */ /* 0x0007e2000c101910 */
[----:B--2---:R-:W-:Y:S02]  /*6a60*/  LEA R2, P6, R95, R33, 0x2 ;  /* 0x000000215f027211 */ /* 0x004fe400078c10ff */
[C---:B------:R-:W-:Y:S01]  /*6a70*/  ISETP.LT.AND P3, PT, R93.reuse, R105, !P0 ;  /* 0x000000695d00720c */ /* 0x040fe20004761270 */
[----:B------:R-:W-:Y:S01]  /*6a80*/  IMAD R93, R93, UR6, RZ ;  /* 0x000000065d5d7c24 */ /* 0x000fe2000f8e02ff */
[----:B------:R-:W-:Y:S01]  /*6a90*/  LEA.HI.X.SX32 R3, R95, R35, 0x2, P6 ;  /* 0x000000235f037211 */ /* 0x000fe200030f16ff */
[----:B------:R2:W-:Y:S01]  /*6aa0*/  @P2 STG.E desc[UR16][R26.64], R59 ;  /* 0x0000003b1a002986 */ /* 0x0005e2000c101910 */
[----:B------:R-:W-:-:S02]  /*6ab0*/  LEA R28, P5, R94, R33, 0x2 ;  /* 0x000000215e1c7211 */ /* 0x000fc400078a10ff */
[----:B------:R-:W-:Y:S01]  /*6ac0*/  ISETP.LT.AND P2, PT, R92, R105, !P0 ;  /* 0x000000695c00720c */ /* 0x000fe20004741270 */
[----:B------:R4:W-:Y:S01]  /*6ad0*/  @P1 STG.E desc[UR16][R2.64], R20 ;  /* 0x0000001402001986 */ /* 0x0009e2000c101910 */
[----:B------:R-:W-:Y:S01]  /*6ae0*/  LEA.HI.X.SX32 R29, R94, R35, 0x2, P5 ;  /* 0x000000235e1d7211 */ /* 0x000fe200028f16ff */
[----:B------:R-:W-:Y:S01]  /*6af0*/  IMAD R92, R92, UR6, RZ ;  /* 0x000000065c5c7c24 */ /* 0x000fe2000f8e02ff */
[C---:B------:R-:W-:Y:S01]  /*6b00*/  ISETP.LT.AND P1, PT, R91.reuse, R105, !P0 ;  /* 0x000000695b00720c */ /* 0x040fe20004721270 */
[----:B------:R-:W-:Y:S01]  /*6b10*/  IMAD R91, R91, UR6, RZ ;  /* 0x000000065b5b7c24 */ /* 0x000fe2000f8e02ff */
[CC--:B---3--:R-:W-:Y:S01]  /*6b20*/  LEA R24, P6, R93.reuse, R33.reuse, 0x2 ;  /* 0x000000215d187211 */ /* 0x0c8fe200078c10ff */
[----:B------:R-:W-:Y:S01]  /*6b30*/  @P4 STG.E desc[UR16][R28.64], R21 ;  /* 0x000000151c004986 */ /* 0x000fe2000c101910 */
[----:B--2---:R-:W-:Y:S02]  /*6b40*/  LEA R26, P4, R92, R33, 0x2 ;  /* 0x000000215c1a7211 */ /* 0x004fe400078810ff */
[----:B------:R-:W-:-:S02]  /*6b50*/  LEA.HI.X.SX32 R25, R93, R35, 0x2, P6 ;  /* 0x000000235d197211 */ /* 0x000fc400030f16ff */
[C---:B------:R-:W-:Y:S01]  /*6b60*/  ISETP.LT.AND P6, PT, R90.reuse, R105, !P0 ;  /* 0x000000695a00720c */ /* 0x040fe200047c1270 */
[----:B------:R-:W-:Y:S01]  /*6b70*/  IMAD R90, R90, UR6, RZ ;  /* 0x000000065a5a7c24 */ /* 0x000fe2000f8e02ff */
[C---:B----4-:R-:W-:Y:S01]  /*6b80*/  LEA R2, P5, R91.reuse, R33, 0x2 ;  /* 0x000000215b027211 */ /* 0x050fe200078a10ff */
[----:B------:R2:W-:Y:S01]  /*6b90*/  @P3 STG.E desc[UR16][R24.64], R22 ;  /* 0x0000001618003986 */ /* 0x0005e2000c101910 */
[-C--:B------:R-:W-:Y:S02]  /*6ba0*/  LEA.HI.X.SX32 R27, R92, R35.reuse, 0x2, P4 ;  /* 0x000000235c1b7211 */ /* 0x080fe400020f16ff */
[----:B------:R-:W-:Y:S02]  /*6bb0*/  LEA.HI.X.SX32 R3, R91, R35, 0x2, P5 ;  /* 0x000000235b037211 */ /* 0x000fe400028f16ff */
[C---:B------:R-:W-:Y:S01]  /*6bc0*/  ISETP.LT.AND P3, PT, R89.reuse, R105, !P0 ;  /* 0x000000695900720c */ /* 0x040fe20004761270 */
[----:B------:R-:W-:Y:S01]  /*6bd0*/  IMAD R89, R89, UR6, RZ ;  /* 0x0000000659597c24 */ /* 0x000fe2000f8e02ff */
[----:B------:R-:W-:Y:S01]  /*6be0*/  LEA R30, P4, R90, R33, 0x2 ;  /* 0x000000215a1e7211 */ /* 0x000fe200078810ff */
[----:B------:R3:W-:Y:S01]  /*6bf0*/  @P2 STG.E desc[UR16][R26.64], R23 ;  /* 0x000000171a002986 */ /* 0x0007e2000c101910 */
[C---:B------:R-:W-:Y:S01]  /*6c00*/  ISETP.LT.AND P2, PT, R88.reuse, R105, !P0 ;  /* 0x000000695800720c */ /* 0x040fe20004741270 */
[----:B------:R-:W-:Y:S01]  /*6c10*/  IMAD R88, R88, UR6, RZ ;  /* 0x0000000658587c24 */ /* 0x000fe2000f8e02ff */
[----:B------:R-:W-:Y:S01]  /*6c20*/  LEA.HI.X.SX32 R31, R90, R35, 0x2, P4 ;  /* 0x000000235a1f7211 */ /* 0x000fe200020f16ff */
[----:B------:R4:W-:Y:S01]  /*6c30*/  @P1 STG.E desc[UR16][R2.64], R16 ;  /* 0x0000001002001986 */ /* 0x0009e2000c101910 */
[C---:B------:R-:W-:Y:S01]  /*6c40*/  ISETP.LT.AND P1, PT, R87.reuse, R105, !P0 ;  /* 0x000000695700720c */ /* 0x040fe20004721270 */
[----:B------:R-:W-:Y:S01]  /*6c50*/  IMAD R87, R87, UR6, RZ ;  /* 0x0000000657577c24 */ /* 0x000fe2000f8e02ff */
[-C--:B------:R-:W-:Y:S01]  /*6c60*/  LEA R20, P4, R89, R33.reuse, 0x2 ;  /* 0x0000002159147211 */ /* 0x080fe200078810ff */
[----:B------:R-:W-:Y:S01]  /*6c70*/  @P6 STG.E desc[UR16][R30.64], R17 ;  /* 0x000000111e006986 */ /* 0x000fe2000c101910 */
[----:B--2---:R-:W-:-:S02]  /*6c80*/  LEA R22, P6, R88, R33, 0x2 ;  /* 0x0000002158167211 */ /* 0x004fc400078c10ff */
[----:B------:R-:W-:Y:S02]  /*6c90*/  LEA.HI.X.SX32 R21, R89, R35, 0x2, P4 ;  /* 0x0000002359157211 */ /* 0x000fe400020f16ff */
[C---:B------:R-:W-:Y:S01]  /*6ca0*/  ISETP.LT.AND P4, PT, R86.reuse, R105, !P0 ;  /* 0x000000695600720c */ /* 0x040fe20004781270 */
[----:B------:R-:W-:Y:S01]  /*6cb0*/  IMAD R86, R86, UR6, RZ ;  /* 0x0000000656567c24 */ /* 0x000fe2000f8e02ff */
[----:B---3--:R-:W-:Y:S01]  /*6cc0*/  LEA.HI.X.SX32 R23, R88, R35, 0x2, P6 ;  /* 0x0000002358177211 */ /* 0x008fe200030f16ff */
[----:B------:R2:W-:Y:S01]  /*6cd0*/  @P3 STG.E desc[UR16][R20.64], R18 ;  /* 0x0000001214003986 */ /* 0x0005e2000c101910 */
[----:B----4-:R-:W-:Y:S02]  /*6ce0*/  LEA R2, P5, R87, R33, 0x2 ;  /* 0x0000002157027211 */ /* 0x010fe400078a10ff */
[C---:B------:R-:W-:Y:S01]  /*6cf0*/  ISETP.LT.AND P3, PT, R85.reuse, R105, !P0 ;  /* 0x000000695500720c */ /* 0x040fe20004761270 */
[----:B------:R-:W-:Y:S01]  /*6d00*/  IMAD R85, R85, UR6, RZ ;  /* 0x0000000655557c24 */ /* 0x000fe2000f8e02ff */
[----:B------:R-:W-:Y:S01]  /*6d10*/  LEA.HI.X.SX32 R3, R87, R35, 0x2, P5 ;  /* 0x0000002357037211 */ /* 0x000fe200028f16ff */
[----:B------:R-:W-:Y:S01]  /*6d20*/  @P2 STG.E desc[UR16][R22.64], R19 ;  /* 0x0000001316002986 */ /* 0x000fe2000c101910 */
[----:B------:R-:W-:-:S02]  /*6d30*/  LEA R24, P5, R86, R33, 0x2 ;  /* 0x0000002156187211 */ /* 0x000fc400078a10ff */
[----:B------:R-:W-:Y:S01]  /*6d40*/  ISETP.LT.AND P2, PT, R84, R105, !P0 ;  /* 0x000000695400720c */ /* 0x000fe20004741270 */
[----:B-----5:R3:W-:Y:S01]  /*6d50*/  @P1 STG.E desc[UR16][R2.64], R4 ;  /* 0x0000000402001986 */ /* 0x0207e2000c101910 */
[----:B------:R-:W-:Y:S01]  /*6d60*/  LEA.HI.X.SX32 R25, R86, R35, 0x2, P5 ;  /* 0x0000002356197211 */ /* 0x000fe200028f16ff */
[----:B------:R-:W-:Y:S01]  /*6d70*/  IMAD R84, R84, UR6, RZ ;  /* 0x0000000654547c24 */ /* 0x000fe2000f8e02ff */
[C---:B------:R-:W-:Y:S01]  /*6d80*/  ISETP.LT.AND P1, PT, R83.reuse, R105, !P0 ;  /* 0x000000695300720c */ /* 0x040fe20004721270 */
[----:B------:R-:W-:Y:S01]  /*6d90*/  IMAD R83, R83, UR6, RZ ;  /* 0x0000000653537c24 */ /* 0x000fe2000f8e02ff */
[CC--:B------:R-:W-:Y:S01]  /*6da0*/  LEA R16, P5, R85.reuse, R33.reuse, 0x2 ;  /* 0x0000002155107211 */ /* 0x0c0fe200078a10ff */
[----:B------:R-:W-:Y:S01]  /*6db0*/  @P4 STG.E desc[UR16][R24.64], R5 ;  /* 0x0000000518004986 */ /* 0x000fe2000c101910 */
[----:B--2---:R-:W-:Y:S02]  /*6dc0*/  LEA R18, P6, R84, R33, 0x2 ;  /* 0x0000002154127211 */ /* 0x004fe400078c10ff */
[----:B------:R-:W-:-:S02]  /*6dd0*/  LEA.HI.X.SX32 R17, R85, R35, 0x2, P5 ;  /* 0x0000002355117211 */ /* 0x000fc400028f16ff */
[C---:B------:R-:W-:Y:S01]  /*6de0*/  ISETP.LT.AND P5, PT, R82.reuse, R105, !P0 ;  /* 0x000000695200720c */ /* 0x040fe200047a1270 */
[----:B------:R-:W-:Y:S01]  /*6df0*/  IMAD R82, R82, UR6, RZ ;  /* 0x0000000652527c24 */ /* 0x000fe2000f8e02ff */
[C---:B---3--:R-:W-:Y:S01]  /*6e00*/  LEA R2, P4, R83.reuse, R33, 0x2 ;  /* 0x0000002153027211 */ /* 0x048fe200078810ff */
[----:B------:R-:W-:Y:S01]  /*6e10*/  @P3 STG.E desc[UR16][R16.64], R6 ;  /* 0x0000000610003986 */ /* 0x000fe2000c101910 */
[-C--:B------:R-:W-:Y:S02]  /*6e20*/  LEA.HI.X.SX32 R19, R84, R35.reuse, 0x2, P6 ;  /* 0x0000002354137211 */ /* 0x080fe400030f16ff */
[----:B------:R-:W-:Y:S02]  /*6e30*/  LEA.HI.X.SX32 R3, R83, R35, 0x2, P4 ;  /* 0x0000002353037211 */ /* 0x000fe400020f16ff */
[C---:B------:R-:W-:Y:S01]  /*6e40*/  LEA R20, P4, R82.reuse, R33, 0x2 ;  /* 0x0000002152147211 */ /* 0x040fe200078810ff */
[----:B------:R2:W-:Y:S01]  /*6e50*/  @P2 STG.E desc[UR16][R18.64], R7 ;  /* 0x0000000712002986 */ /* 0x0005e2000c101910 */
[CC--:B------:R-:W-:Y:S01]  /*6e60*/  ISETP.LT.AND P3, PT, R81.reuse, R105.reuse, !P0 ;  /* 0x000000695100720c */ /* 0x0c0fe20004761270 */
[----:B------:R-:W-:Y:S01]  /*6e70*/  IMAD R81, R81, UR6, RZ ;  /* 0x0000000651517c24 */ /* 0x000fe2000f8e02ff */
[C---:B------:R-:W-:Y:S01]  /*6e80*/  ISETP.LT.AND P2, PT, R79.reuse, R105, !P0 ;  /* 0x000000694f00720c */ /* 0x040fe20004741270 */
[----:B------:R-:W-:Y:S01]  /*6e90*/  IMAD R79, R79, UR6, RZ ;  /* 0x000000064f4f7c24 */ /* 0x000fe2000f8e02ff */
[----:B------:R-:W-:Y:S01]  /*6ea0*/  LEA.HI.X.SX32 R21, R82, R35, 0x2, P4 ;  /* 0x0000002352157211 */ /* 0x000fe200020f16ff */
[----:B------:R3:W-:Y:S01]  /*6eb0*/  @P1 STG.E desc[UR16][R2.64], R8 ;  /* 0x0000000802001986 */ /* 0x0007e2000c101910 */
[C---:B------:R-:W-:Y:S01]  /*6ec0*/  ISETP.LT.AND P1, PT, R78.reuse, R105, !P0 ;  /* 0x000000694e00720c */ /* 0x040fe20004721270 */
[----:B------:R-:W-:Y:S01]  /*6ed0*/  IMAD R78, R78, UR6, RZ ;  /* 0x000000064e4e7c24 */ /* 0x000fe2000f8e02ff */
[----:B------:R-:W-:Y:S01]  /*6ee0*/  LEA R4, P4, R81, R33, 0x2 ;  /* 0x0000002151047211 */ /* 0x000fe200078810ff */
[----:B------:R-:W-:Y:S01]  /*6ef0*/  @P5 STG.E desc[UR16][R20.64], R9 ;  /* 0x0000000914005986 */ /* 0x000fe2000c101910 */
[----:B--2---:R-:W-:-:S02]  /*6f00*/  IMAD R18, R72, UR6, RZ ;  /* 0x0000000648127c24 */ /* 0x004fc4000f8e02ff */
[----:B------:R-:W-:Y:S01]  /*6f10*/  LEA.HI.X.SX32 R5, R81, R35, 0x2, P4 ;  /* 0x0000002351057211 */ /* 0x000fe200020f16ff */
[----:B------:R-:W-:Y:S01]  /*6f20*/  IMAD R19, R80, UR6, RZ ;  /* 0x0000000650137c24 */ /* 0x000fe2000f8e02ff */
[----:B------:R-:W-:Y:S02]  /*6f30*/  ISETP.LT.AND P4, PT, R77, R105, !P0 ;  /* 0x000000694d00720c */ /* 0x000fe40004781270 */
[CC--:B------:R-:W-:Y:S01]  /*6f40*/  LEA R6, P6, R78.reuse, R33.reuse, 0x2 ;  /* 0x000000214e067211 */ /* 0x0c0fe200078c10ff */
[----:B------:R-:W-:Y:S01]  /*6f50*/  @P3 STG.E desc[UR16][R4.64], R10 ;  /* 0x0000000a04003986 */ /* 0x000fe2000c101910 */
[C---:B---3--:R-:W-:Y:S02]  /*6f60*/  LEA R2, P5, R79.reuse, R33, 0x2 ;  /* 0x000000214f027211 */ /* 0x048fe400078a10ff */
[-C--:B------:R-:W-:Y:S02]  /*6f70*/  LEA.HI.X.SX32 R7, R78, R35.reuse, 0x2, P6 ;  /* 0x000000234e077211 */ /* 0x080fe400030f16ff */
[----:B------:R-:W-:-:S02]  /*6f80*/  LEA.HI.X.SX32 R3, R79, R35, 0x2, P5 ;  /* 0x000000234f037211 */ /* 0x000fc400028f16ff */
[----:B------:R-:W-:Y:S02]  /*6f90*/  LEA R16, P5, R0, R33, 0x2 ;  /* 0x0000002100107211 */ /* 0x000fe400078a10ff */
[----:B------:R-:W-:Y:S01]  /*6fa0*/  ISETP.LT.AND P3, PT, R74, R105, !P0 ;  /* 0x000000694a00720c */ /* 0x000fe20004761270 */
[----:B------:R2:W-:Y:S01]  /*6fb0*/  @P2 STG.E desc[UR16][R2.64], R11 ;  /* 0x0000000b02002986 */ /* 0x0005e2000c101910 */
[----:B------:R-:W-:Y:S01]  /*6fc0*/  LEA.HI.X.SX32 R17, R0, R35, 0x2, P5 ;  /* 0x0000002300117211 */ /* 0x000fe200028f16ff */
[----:B------:R-:W-:Y:S01]  /*6fd0*/  IMAD R74, R74, UR6, RZ ;  /* 0x000000064a4a7c24 */ /* 0x000fe2000f8e02ff */
[C---:B------:R-:W-:Y:S01]  /*6fe0*/  ISETP.LT.AND P5, PT, R76.reuse, R105, !P0 ;  /* 0x000000694c00720c */ /* 0x040fe200047a1270 */
[----:B------:R-:W-:Y:S01]  /*6ff0*/  IMAD R76, R76, UR6, RZ ;  /* 0x000000064c4c7c24 */ /* 0x000fe2000f8e02ff */
[----:B------:R3:W-:Y:S01]  /*7000*/  @P1 STG.E desc[UR16][R6.64], R12 ;  /* 0x0000000c06001986 */ /* 0x0007e2000c101910 */
[----:B------:R-:W-:-:S03]  /*7010*/  IMAD R0, R73, UR6, RZ ;  /* 0x0000000649007c24 */ /* 0x000fc6000f8e02ff */
[----:B------:R4:W-:Y:S01]  /*7020*/  @P4 STG.E desc[UR16][R16.64], R13 ;  /* 0x0000000d10004986 */ /* 0x0009e2000c101910 */
[C---:B------:R-:W-:Y:S01]  /*7030*/  ISETP.LT.AND P4, PT, R75.reuse, R105, !P0 ;  /* 0x000000694b00720c */ /* 0x040fe20004781270 */
[----:B------:R-:W-:Y:S01]  /*7040*/  IMAD R75, R75, UR6, RZ ;  /* 0x000000064b4b7c24 */ /* 0x000fe2000f8e02ff */
[----:B--2---:R-:W-:-:S04]  /*7050*/  LEA R2, P1, R76, R33, 0x2 ;  /* 0x000000214c027211 */ /* 0x004fc800078210ff */
[----:B------:R-:W-:Y:S02]  /*7060*/  LEA.HI.X.SX32 R3, R76, R35, 0x2, P1 ;  /* 0x000000234c037211 */ /* 0x000fe400008f16ff */
[-C--:B---3--:R-:W-:Y:S02]  /*7070*/  LEA R6, P2, R74, R33.reuse, 0x2 ;  /* 0x000000214a067211 */ /* 0x088fe400078410ff */
[----:B------:R-:W-:Y:S01]  /*7080*/  LEA R8, P1, R0, R33, 0x2 ;  /* 0x0000002100087211 */ /* 0x000fe200078210ff */
[----:B------:R2:W-:Y:S01]  /*7090*/  @P5 STG.E desc[UR16][R2.64], R14 ;  /* 0x0000000e02005986 */ /* 0x0005e2000c101910 */
[----:B------:R-:W-:Y:S02]  /*70a0*/  LEA.HI.X.SX32 R7, R74, R35, 0x2, P2 ;  /* 0x000000234a077211 */ /* 0x000fe400010f16ff */
[----:B------:R-:W-:Y:S02]  /*70b0*/  LEA R4, P6, R75, R33, 0x2 ;  /* 0x000000214b047211 */ /* 0x000fe400078c10ff */
[----:B------:R-:W-:-:S02]  /*70c0*/  ISETP.LT.AND P2, PT, R73, R105, !P0 ;  /* 0x000000694900720c */ /* 0x000fc40004741270 */
[----:B------:R-:W-:Y:S02]  /*70d0*/  LEA.HI.X.SX32 R9, R0, R35, 0x2, P1 ;  /* 0x0000002300097211 */ /* 0x000fe400008f16ff */
[-C--:B------:R-:W-:Y:S02]  /*70e0*/  ISETP.LT.AND P1, PT, R72, R105.reuse, !P0 ;  /* 0x000000694800720c */ /* 0x080fe40004721270 */
[----:B------:R-:W-:Y:S02]  /*70f0*/  ISETP.LT.AND P0, PT, R80, R105, !P0 ;  /* 0x000000695000720c */ /* 0x000fe40004701270 */
[----:B------:R-:W-:Y:S02]  /*7100*/  LEA.HI.X.SX32 R5, R75, R35, 0x2, P6 ;  /* 0x000000234b057211 */ /* 0x000fe400030f16ff */
[----:B------:R-:W-:-:S03]  /*7110*/  LEA R10, P6, R18, R33, 0x2 ;  /* 0x00000021120a7211 */ /* 0x000fc600078c10ff */
[----:B------:R2:W-:Y:S01]  /*7120*/  @P4 STG.E desc[UR16][R4.64], R15 ;  /* 0x0000000f04004986 */ /* 0x0005e2000c101910 */
[----:B------:R-:W-:Y:S02]  /*7130*/  LEA.HI.X.SX32 R11, R18, R35, 0x2, P6 ;  /* 0x00000023120b7211 */ /* 0x000fe400030f16ff */
[C---:B------:R-:W-:Y:S01]  /*7140*/  LEA R12, P6, R19.reuse, R33, 0x2 ;  /* 0x00000021130c7211 */ /* 0x040fe200078c10ff */
[----:B-1----:R2:W-:Y:S03]  /*7150*/  @P3 STG.E desc[UR16][R6.64], R188 ;  /* 0x000000bc06003986 */ /* 0x0025e6000c101910 */
[----:B----4-:R-:W-:Y:S01]  /*7160*/  LEA.HI.X.SX32 R13, R19, R35, 0x2, P6 ;  /* 0x00000023130d7211 */ /* 0x010fe200030f16ff */
[----:B------:R2:W-:Y:S04]  /*7170*/  @P2 STG.E desc[UR16][R8.64], R189 ;  /* 0x000000bd08002986 */ /* 0x0005e8000c101910 */
[----:B------:R2:W-:Y:S01]  /*7180*/  @P1 STG.E desc[UR16][R10.64], R190 ;  /* 0x000000be0a001986 */ /* 0x0005e2000c101910 */
[----:B------:R-:W-:Y:S05]  /*7190*/  @!P0 EXIT ;  /* 0x000000000000894d */ /* 0x000fea0003800000 */
[----:B------:R-:W-:Y:S01]  /*71a0*/  STG.E desc[UR16][R12.64], R191 ;  /* 0x000000bf0c007986 */ /* 0x000fe2000c101910 */
[----:B------:R-:W-:Y:S05]  /*71b0*/  EXIT ;  /* 0x000000000000794d */ /* 0x000fea0003800000 */
.L_x_2:
[----:B------:R-:W-:-:S00]  /*71c0*/  BRA `(.L_x_2) ;  /* 0xfffffffc00fc7947 */ /* 0x000fc0000383ffff */
[----:B------:R-:W-:-:S00]  /*71d0*/  NOP ;  /* 0x0000000000007918 */ /* 0x000fc00000000000 */
        /* <DEDUP_REMOVED lines=10> */
.L_x_3:


//--------------------- .nv.shared.matmul_kernel  --------------------------
	.section	.nv.shared.matmul_kernel,"aw",@nobits
	.sectionflags	@""
	.align	16
	.zero		1024


//--------------------- .nv.shared.reserved.0     --------------------------
	.section	.nv.shared.reserved.0,"aw",@nobits
	.weak		__nv_reservedSMEM_offset_0_alias
	.size		__nv_reservedSMEM_offset_0_alias, 0, 0
	.other		__nv_reservedSMEM_offset_0_alias,@"STO_CUDA_RESERVED_SHARED STV_DEFAULT"
__nv_reservedSMEM_offset_0_alias:
	.zero		0


//--------------------- .nv.constant0.matmul_kernel --------------------------
	.section	.nv.constant0.matmul_kernel,"a",@progbits
	.sectionflags	@""
	.align	4
.nv.constant0.matmul_kernel:
	.zero		608


//--------------------- SYMBOLS --------------------------

	.type		.nv.reservedSmem.offset0,@object
	.size		.nv.reservedSmem.offset0,0x4
